//
// Generated by NVIDIA NVVM Compiler
//
// Compiler Build ID: CL-36424714
// Cuda compilation tools, release 13.0, V13.0.88
// Based on NVVM 20.0.0
//

.version 9.0
.target sm_100
.address_size 64

	// .globl	_Z19filter_quality_cudaPcPiii

.visible .entry _Z19filter_quality_cudaPcPiii(
	.param .u64 .ptr .align 1 _Z19filter_quality_cudaPcPiii_param_0,
	.param .u64 .ptr .align 1 _Z19filter_quality_cudaPcPiii_param_1,
	.param .u32 _Z19filter_quality_cudaPcPiii_param_2,
	.param .u32 _Z19filter_quality_cudaPcPiii_param_3
)
{
	.reg .pred 	%p<3>;
	.reg .b16 	%rs<2>;
	.reg .b32 	%r<8>;
	.reg .b64 	%rd<9>;

	ld.param.u64 	%rd1, [_Z19filter_quality_cudaPcPiii_param_0];
	ld.param.u64 	%rd2, [_Z19filter_quality_cudaPcPiii_param_1];
	ld.param.u32 	%r3, [_Z19filter_quality_cudaPcPiii_param_2];
	ld.param.u32 	%r2, [_Z19filter_quality_cudaPcPiii_param_3];
	mov.u32 	%r4, %tid.x;
	mov.u32 	%r5, %ctaid.x;
	mov.u32 	%r6, %ntid.x;
	mad.lo.s32 	%r1, %r5, %r6, %r4;
	setp.ge.s32 	%p1, %r1, %r3;
	@%p1 bra 	$L__BB0_3;
	cvta.to.global.u64 	%rd3, %rd2;
	mul.wide.s32 	%rd4, %r1, 4;
	add.s64 	%rd5, %rd3, %rd4;
	ld.global.u32 	%r7, [%rd5];
	setp.ge.s32 	%p2, %r7, %r2;
	@%p2 bra 	$L__BB0_3;
	cvt.s64.s32 	%rd6, %r1;
	cvta.to.global.u64 	%rd7, %rd1;
	add.s64 	%rd8, %rd7, %rd6;
	mov.b16 	%rs1, 78;
	st.global.u8 	[%rd8], %rs1;
$L__BB0_3:
	ret;

}
	// .globl	_Z16count_lines_cudaPKciPi
.visible .entry _Z16count_lines_cudaPKciPi(
	.param .u64 .ptr .align 1 _Z16count_lines_cudaPKciPi_param_0,
	.param .u32 _Z16count_lines_cudaPKciPi_param_1,
	.param .u64 .ptr .align 1 _Z16count_lines_cudaPKciPi_param_2
)
{
	.reg .pred 	%p<12>;
	.reg .b16 	%rs<6>;
	.reg .b32 	%r<60>;
	.reg .b64 	%rd<13>;

	ld.param.u64 	%rd3, [_Z16count_lines_cudaPKciPi_param_0];
	ld.param.u32 	%r24, [_Z16count_lines_cudaPKciPi_param_1];
	ld.param.u64 	%rd2, [_Z16count_lines_cudaPKciPi_param_2];
	cvta.to.global.u64 	%rd1, %rd3;
	mov.u32 	%r26, %tid.x;
	mov.u32 	%r27, %ctaid.x;
	mov.u32 	%r28, %ntid.x;
	mad.lo.s32 	%r54, %r27, %r28, %r26;
	mov.u32 	%r29, %nctaid.x;
	mul.lo.s32 	%r2, %r28, %r29;
	setp.ge.s32 	%p1, %r54, %r24;
	mov.b32 	%r59, 0;
	@%p1 bra 	$L__BB1_7;
	add.s32 	%r32, %r54, %r2;
	max.s32 	%r33, %r24, %r32;
	setp.lt.s32 	%p2, %r32, %r24;
	selp.u32 	%r34, 1, 0, %p2;
	add.s32 	%r35, %r32, %r34;
	sub.s32 	%r36, %r33, %r35;
	div.u32 	%r37, %r36, %r2;
	add.s32 	%r38, %r37, %r34;
	add.s32 	%r3, %r38, 1;
	and.b32  	%r4, %r3, 3;
	setp.lt.u32 	%p3, %r38, 3;
	mov.b32 	%r59, 0;
	@%p3 bra 	$L__BB1_4;
	and.b32  	%r40, %r3, -4;
	shl.b32 	%r5, %r2, 2;
	neg.s32 	%r50, %r40;
	mov.b32 	%r59, 0;
	cvt.s64.s32 	%rd6, %r2;
$L__BB1_3:
	cvt.s64.s32 	%rd4, %r54;
	add.s64 	%rd5, %rd1, %rd4;
	ld.global.u8 	%rs1, [%rd5];
	setp.eq.s16 	%p4, %rs1, 10;
	selp.u32 	%r41, 1, 0, %p4;
	add.s32 	%r42, %r59, %r41;
	add.s64 	%rd7, %rd5, %rd6;
	ld.global.u8 	%rs2, [%rd7];
	setp.eq.s16 	%p5, %rs2, 10;
	selp.u32 	%r43, 1, 0, %p5;
	add.s32 	%r44, %r42, %r43;
	add.s64 	%rd8, %rd7, %rd6;
	ld.global.u8 	%rs3, [%rd8];
	setp.eq.s16 	%p6, %rs3, 10;
	selp.u32 	%r45, 1, 0, %p6;
	add.s32 	%r46, %r44, %r45;
	add.s64 	%rd9, %rd8, %rd6;
	ld.global.u8 	%rs4, [%rd9];
	setp.eq.s16 	%p7, %rs4, 10;
	selp.u32 	%r47, 1, 0, %p7;
	add.s32 	%r59, %r46, %r47;
	add.s32 	%r54, %r54, %r5;
	add.s32 	%r50, %r50, 4;
	setp.ne.s32 	%p8, %r50, 0;
	@%p8 bra 	$L__BB1_3;
$L__BB1_4:
	setp.eq.s32 	%p9, %r4, 0;
	@%p9 bra 	$L__BB1_7;
	neg.s32 	%r56, %r4;
$L__BB1_6:
	.pragma "nounroll";
	cvt.s64.s32 	%rd10, %r54;
	add.s64 	%rd11, %rd1, %rd10;
	ld.global.u8 	%rs5, [%rd11];
	setp.eq.s16 	%p10, %rs5, 10;
	selp.u32 	%r48, 1, 0, %p10;
	add.s32 	%r59, %r59, %r48;
	add.s32 	%r54, %r54, %r2;
	add.s32 	%r56, %r56, 1;
	setp.ne.s32 	%p11, %r56, 0;
	@%p11 bra 	$L__BB1_6;
$L__BB1_7:
	cvta.to.global.u64 	%rd12, %rd2;
	atom.global.add.u32 	%r49, [%rd12], %r59;
	ret;

}
	// .globl	_Z17trim_primers_cudaPcPiS0_PKci
.visible .entry _Z17trim_primers_cudaPcPiS0_PKci(
	.param .u64 .ptr .align 1 _Z17trim_primers_cudaPcPiS0_PKci_param_0,
	.param .u64 .ptr .align 1 _Z17trim_primers_cudaPcPiS0_PKci_param_1,
	.param .u64 .ptr .align 1 _Z17trim_primers_cudaPcPiS0_PKci_param_2,
	.param .u64 .ptr .align 1 _Z17trim_primers_cudaPcPiS0_PKci_param_3,
	.param .u32 _Z17trim_primers_cudaPcPiS0_PKci_param_4
)
{
	.reg .pred 	%p<11>;
	.reg .b16 	%rs<8>;
	.reg .b32 	%r<47>;
	.reg .b64 	%rd<26>;

	ld.param.u64 	%rd9, [_Z17trim_primers_cudaPcPiS0_PKci_param_0];
	ld.param.u64 	%rd6, [_Z17trim_primers_cudaPcPiS0_PKci_param_1];
	ld.param.u64 	%rd7, [_Z17trim_primers_cudaPcPiS0_PKci_param_2];
	ld.param.u64 	%rd8, [_Z17trim_primers_cudaPcPiS0_PKci_param_3];
	ld.param.u32 	%r27, [_Z17trim_primers_cudaPcPiS0_PKci_param_4];
	cvta.to.global.u64 	%rd1, %rd9;
	mov.u32 	%r28, %tid.x;
	mov.u32 	%r29, %ctaid.x;
	mov.u32 	%r30, %ntid.x;
	mad.lo.s32 	%r1, %r29, %r30, %r28;
	mov.u32 	%r31, %nctaid.x;
	mul.lo.s32 	%r32, %r31, %r30;
	setp.ge.u32 	%p1, %r1, %r32;
	@%p1 bra 	$L__BB2_14;
	cvta.to.global.u64 	%rd10, %rd7;
	cvta.to.global.u64 	%rd11, %rd6;
	mul.wide.s32 	%rd12, %r1, 4;
	add.s64 	%rd13, %rd11, %rd12;
	ld.global.u32 	%r2, [%rd13];
	add.s64 	%rd2, %rd10, %rd12;
	ld.global.u32 	%r3, [%rd2];
	setp.lt.s32 	%p2, %r3, %r27;
	@%p2 bra 	$L__BB2_14;
	setp.lt.s32 	%p3, %r27, 1;
	@%p3 bra 	$L__BB2_6;
	cvta.to.global.u64 	%rd3, %rd8;
	mov.b32 	%r39, 0;
$L__BB2_4:
	add.s32 	%r34, %r39, %r2;
	cvt.s64.s32 	%rd14, %r34;
	add.s64 	%rd15, %rd1, %rd14;
	ld.global.u8 	%rs1, [%rd15];
	cvt.u64.u32 	%rd16, %r39;
	add.s64 	%rd17, %rd3, %rd16;
	ld.global.u8 	%rs2, [%rd17];
	setp.eq.s16 	%p4, %rs1, %rs2;
	@%p4 bra 	$L__BB2_5;
	bra.uni 	$L__BB2_14;
$L__BB2_5:
	add.s32 	%r39, %r39, 1;
	setp.ne.s32 	%p5, %r39, %r27;
	@%p5 bra 	$L__BB2_4;
$L__BB2_6:
	sub.s32 	%r5, %r3, %r27;
	setp.lt.s32 	%p6, %r5, 1;
	@%p6 bra 	$L__BB2_13;
	and.b32  	%r6, %r5, 3;
	sub.s32 	%r36, %r27, %r3;
	setp.gt.u32 	%p7, %r36, -4;
	mov.b32 	%r43, 0;
	@%p7 bra 	$L__BB2_10;
	and.b32  	%r43, %r5, 2147483644;
	neg.s32 	%r42, %r43;
	add.s64 	%rd4, %rd1, 1;
	add.s64 	%rd5, %rd1, 3;
	add.s32 	%r41, %r2, %r27;
	mov.u32 	%r40, %r2;
$L__BB2_9:
	cvt.s64.s32 	%rd18, %r41;
	add.s64 	%rd19, %rd4, %rd18;
	cvt.s64.s32 	%rd20, %r40;
	add.s64 	%rd21, %rd5, %rd20;
	ld.global.u8 	%rs3, [%rd19+-1];
	st.global.u8 	[%rd21+-3], %rs3;
	ld.global.u8 	%rs4, [%rd19];
	st.global.u8 	[%rd21+-2], %rs4;
	ld.global.u8 	%rs5, [%rd19+1];
	st.global.u8 	[%rd21+-1], %rs5;
	ld.global.u8 	%rs6, [%rd19+2];
	st.global.u8 	[%rd21], %rs6;
	add.s32 	%r42, %r42, 4;
	add.s32 	%r41, %r41, 4;
	add.s32 	%r40, %r40, 4;
	setp.ne.s32 	%p8, %r42, 0;
	@%p8 bra 	$L__BB2_9;
$L__BB2_10:
	setp.eq.s32 	%p9, %r6, 0;
	@%p9 bra 	$L__BB2_13;
	add.s32 	%r46, %r43, %r2;
	add.s32 	%r45, %r46, %r27;
	neg.s32 	%r44, %r6;
$L__BB2_12:
	.pragma "nounroll";
	cvt.s64.s32 	%rd22, %r46;
	add.s64 	%rd23, %rd1, %rd22;
	cvt.s64.s32 	%rd24, %r45;
	add.s64 	%rd25, %rd1, %rd24;
	ld.global.u8 	%rs7, [%rd25];
	st.global.u8 	[%rd23], %rs7;
	add.s32 	%r46, %r46, 1;
	add.s32 	%r45, %r45, 1;
	add.s32 	%r44, %r44, 1;
	setp.ne.s32 	%p10, %r44, 0;
	@%p10 bra 	$L__BB2_12;
$L__BB2_13:
	ld.global.u32 	%r37, [%rd2];
	sub.s32 	%r38, %r37, %r27;
	st.global.u32 	[%rd2], %r38;
$L__BB2_14:
	ret;

}
	// .globl	_Z18trim_adapters_cudaPcPiS0_PKci
.visible .entry _Z18trim_adapters_cudaPcPiS0_PKci(
	.param .u64 .ptr .align 1 _Z18trim_adapters_cudaPcPiS0_PKci_param_0,
	.param .u64 .ptr .align 1 _Z18trim_adapters_cudaPcPiS0_PKci_param_1,
	.param .u64 .ptr .align 1 _Z18trim_adapters_cudaPcPiS0_PKci_param_2,
	.param .u64 .ptr .align 1 _Z18trim_adapters_cudaPcPiS0_PKci_param_3,
	.param .u32 _Z18trim_adapters_cudaPcPiS0_PKci_param_4
)
{
	.reg .pred 	%p<6>;
	.reg .b16 	%rs<3>;
	.reg .b32 	%r<18>;
	.reg .b64 	%rd<16>;

	ld.param.u64 	%rd4, [_Z18trim_adapters_cudaPcPiS0_PKci_param_0];
	ld.param.u64 	%rd5, [_Z18trim_adapters_cudaPcPiS0_PKci_param_1];
	ld.param.u64 	%rd6, [_Z18trim_adapters_cudaPcPiS0_PKci_param_2];
	ld.param.u64 	%rd7, [_Z18trim_adapters_cudaPcPiS0_PKci_param_3];
	ld.param.u32 	%r7, [_Z18trim_adapters_cudaPcPiS0_PKci_param_4];
	mov.u32 	%r8, %tid.x;
	mov.u32 	%r9, %ctaid.x;
	mov.u32 	%r10, %ntid.x;
	mad.lo.s32 	%r1, %r9, %r10, %r8;
	mov.u32 	%r11, %nctaid.x;
	mul.lo.s32 	%r12, %r11, %r10;
	setp.ge.u32 	%p1, %r1, %r12;
	@%p1 bra 	$L__BB3_7;
	cvta.to.global.u64 	%rd8, %rd6;
	cvta.to.global.u64 	%rd9, %rd5;
	mul.wide.s32 	%rd10, %r1, 4;
	add.s64 	%rd11, %rd9, %rd10;
	ld.global.u32 	%r2, [%rd11];
	add.s64 	%rd1, %rd8, %rd10;
	ld.global.u32 	%r3, [%rd1];
	setp.lt.s32 	%p2, %r3, %r7;
	@%p2 bra 	$L__BB3_7;
	setp.lt.s32 	%p3, %r7, 1;
	@%p3 bra 	$L__BB3_6;
	sub.s32 	%r14, %r2, %r7;
	add.s32 	%r4, %r14, %r3;
	cvta.to.global.u64 	%rd2, %rd4;
	cvta.to.global.u64 	%rd3, %rd7;
	mov.b32 	%r17, 0;
	bra.uni 	$L__BB3_5;
$L__BB3_4:
	add.s32 	%r17, %r17, 1;
	setp.eq.s32 	%p5, %r17, %r7;
	@%p5 bra 	$L__BB3_6;
$L__BB3_5:
	add.s32 	%r15, %r4, %r17;
	cvt.s64.s32 	%rd12, %r15;
	add.s64 	%rd13, %rd2, %rd12;
	ld.global.u8 	%rs1, [%rd13];
	cvt.u64.u32 	%rd14, %r17;
	add.s64 	%rd15, %rd3, %rd14;
	ld.global.u8 	%rs2, [%rd15];
	setp.eq.s16 	%p4, %rs1, %rs2;
	@%p4 bra 	$L__BB3_4;
	bra.uni 	$L__BB3_7;
$L__BB3_6:
	sub.s32 	%r16, %r3, %r7;
	st.global.u32 	[%rd1], %r16;
$L__BB3_7:
	ret;

}
	// .globl	_Z14normalize_cudaPfi
.visible .entry _Z14normalize_cudaPfi(
	.param .u64 .ptr .align 1 _Z14normalize_cudaPfi_param_0,
	.param .u32 _Z14normalize_cudaPfi_param_1
)
{
	.reg .pred 	%p<2>;
	.reg .b32 	%r<6>;
	.reg .b32 	%f<3>;
	.reg .b64 	%rd<5>;

	ld.param.u64 	%rd1, [_Z14normalize_cudaPfi_param_0];
	ld.param.u32 	%r2, [_Z14normalize_cudaPfi_param_1];
	mov.u32 	%r3, %tid.x;
	mov.u32 	%r4, %ntid.x;
	mov.u32 	%r5, %ctaid.x;
	mad.lo.s32 	%r1, %r4, %r5, %r3;
	setp.ge.s32 	%p1, %r1, %r2;
	@%p1 bra 	$L__BB4_2;
	cvta.to.global.u64 	%rd2, %rd1;
	mul.wide.s32 	%rd3, %r1, 4;
	add.s64 	%rd4, %rd2, %rd3;
	ld.global.f32 	%f1, [%rd4];
	div.rn.f32 	%f2, %f1, 0f42C80000;
	st.global.f32 	[%rd4], %f2;
$L__BB4_2:
	ret;

}
	// .globl	_Z21filter_by_length_cudaPiS_iii
.visible .entry _Z21filter_by_length_cudaPiS_iii(
	.param .u64 .ptr .align 1 _Z21filter_by_length_cudaPiS_iii_param_0,
	.param .u64 .ptr .align 1 _Z21filter_by_length_cudaPiS_iii_param_1,
	.param .u32 _Z21filter_by_length_cudaPiS_iii_param_2,
	.param .u32 _Z21filter_by_length_cudaPiS_iii_param_3,
	.param .u32 _Z21filter_by_length_cudaPiS_iii_param_4
)
{
	.reg .pred 	%p<5>;
	.reg .b32 	%r<10>;
	.reg .b64 	%rd<8>;

	ld.param.u64 	%rd1, [_Z21filter_by_length_cudaPiS_iii_param_0];
	ld.param.u64 	%rd2, [_Z21filter_by_length_cudaPiS_iii_param_1];
	ld.param.u32 	%r2, [_Z21filter_by_length_cudaPiS_iii_param_2];
	ld.param.u32 	%r3, [_Z21filter_by_length_cudaPiS_iii_param_3];
	ld.param.u32 	%r4, [_Z21filter_by_length_cudaPiS_iii_param_4];
	mov.u32 	%r5, %tid.x;
	mov.u32 	%r6, %ctaid.x;
	mov.u32 	%r7, %ntid.x;
	mad.lo.s32 	%r1, %r6, %r7, %r5;
	setp.ge.s32 	%p1, %r1, %r4;
	@%p1 bra 	$L__BB5_2;
	cvta.to.global.u64 	%rd3, %rd2;
	cvta.to.global.u64 	%rd4, %rd1;
	mul.wide.s32 	%rd5, %r1, 4;
	add.s64 	%rd6, %rd4, %rd5;
	ld.global.u32 	%r8, [%rd6];
	setp.ge.s32 	%p2, %r8, %r2;
	setp.le.s32 	%p3, %r8, %r3;
	and.pred  	%p4, %p2, %p3;
	selp.u32 	%r9, 1, 0, %p4;
	add.s64 	%rd7, %rd3, %rd5;
	st.global.u32 	[%rd7], %r9;
$L__BB5_2:
	ret;

}


// ===== COMPILED SASS (sm_100) =====

	.target	sm_100

	.elftype	@"ET_EXEC"


//--------------------- .note.nv.tkinfo           --------------------------
	.section	.note.nv.tkinfo,"",@"SHT_NOTE"
	.sectionflags	@"SHF_NOTE_NV_TKINFO"
	.tkinfo
        /*0018*/ 	.word	0x00000002
        /*0030*/ 	.string	""
        /*0030*/ 	.string	"ptxas"
        /*0030*/ 	.string	"Cuda compilation tools, release 13.0, V13.0.88"
        /*0030*/ 	.string	"Build cuda_13.0.r13.0/compiler.36424714_0"
        /*0030*/ 	.string	"-arch sm_100 -m 64 "



//--------------------- .note.nv.cuinfo           --------------------------
	.section	.note.nv.cuinfo,"",@"SHT_NOTE"
	.sectionflags	@"SHF_NOTE_NV_CUINFO"
        /*0018*/ 	.short	0x0002
        /*001a*/ 	.short	0x0064
        /*001c*/ 	.short	0x0082
	.zero		2


//--------------------- .nv.info                  --------------------------
	.section	.nv.info,"",@"SHT_CUDA_INFO"
	.align	4


	//----- nvinfo : EIATTR_REGCOUNT
	.align		4
        /*0000*/ 	.byte	0x04, 0x2f
        /*0002*/ 	.short	(.L_1 - .L_0)
	.align		4
.L_0:
        /*0004*/ 	.word	index@(_Z19filter_quality_cudaPcPiii)
        /*0008*/ 	.word	0x00000008


	//----- nvinfo : EIATTR_FRAME_SIZE
	.align		4
.L_1:
        /*000c*/ 	.byte	0x04, 0x11
        /*000e*/ 	.short	(.L_3 - .L_2)
	.align		4
.L_2:
        /*0010*/ 	.word	index@(_Z19filter_quality_cudaPcPiii)
        /*0014*/ 	.word	0x00000000


	//----- nvinfo : EIATTR_REGCOUNT
	.align		4
.L_3:
        /*0018*/ 	.byte	0x04, 0x2f
        /*001a*/ 	.short	(.L_5 - .L_4)
	.align		4
.L_4:
        /*001c*/ 	.word	index@(_Z16count_lines_cudaPKciPi)
        /*0020*/ 	.word	0x00000020


	//----- nvinfo : EIATTR_FRAME_SIZE
	.align		4
.L_5:
        /*0024*/ 	.byte	0x04, 0x11
        /*0026*/ 	.short	(.L_7 - .L_6)
	.align		4
.L_6:
        /*0028*/ 	.word	index@(_Z16count_lines_cudaPKciPi)
        /*002c*/ 	.word	0x00000000


	//----- nvinfo : EIATTR_REGCOUNT
	.align		4
.L_7:
        /*0030*/ 	.byte	0x04, 0x2f
        /*0032*/ 	.short	(.L_9 - .L_8)
	.align		4
.L_8:
        /*0034*/ 	.word	index@(_Z17trim_primers_cudaPcPiS0_PKci)
        /*0038*/ 	.word	0x0000001a


	//----- nvinfo : EIATTR_FRAME_SIZE
	.align		4
.L_9:
        /*003c*/ 	.byte	0x04, 0x11
        /*003e*/ 	.short	(.L_11 - .L_10)
	.align		4
.L_10:
        /*0040*/ 	.word	index@(_Z17trim_primers_cudaPcPiS0_PKci)
        /*0044*/ 	.word	0x00000000


	//----- nvinfo : EIATTR_REGCOUNT
	.align		4
.L_11:
        /*0048*/ 	.byte	0x04, 0x2f
        /*004a*/ 	.short	(.L_13 - .L_12)
	.align		4
.L_12:
        /*004c*/ 	.word	index@(_Z18trim_adapters_cudaPcPiS0_PKci)
        /*0050*/ 	.word	0x0000000c


	//----- nvinfo : EIATTR_FRAME_SIZE
	.align		4
.L_13:
        /*0054*/ 	.byte	0x04, 0x11
        /*0056*/ 	.short	(.L_15 - .L_14)
	.align		4
.L_14:
        /*0058*/ 	.word	index@(_Z18trim_adapters_cudaPcPiS0_PKci)
        /*005c*/ 	.word	0x00000000


	//----- nvinfo : EIATTR_REGCOUNT
	.align		4
.L_15:
        /*0060*/ 	.byte	0x04, 0x2f
        /*0062*/ 	.short	(.L_17 - .L_16)
	.align		4
.L_16:
        /*0064*/ 	.word	index@(_Z14normalize_cudaPfi)
        /*0068*/ 	.word	0x0000000e


	//----- nvinfo : EIATTR_FRAME_SIZE
	.align		4
.L_17:
        /*006c*/ 	.byte	0x04, 0x11
        /*006e*/ 	.short	(.L_19 - .L_18)
	.align		4
.L_18:
        /*0070*/ 	.word	index@($__internal_0_$__cuda_sm3x_div_rn_noftz_f32_slowpath)
        /*0074*/ 	.word	0x00000000


	//----- nvinfo : EIATTR_FRAME_SIZE
	.align		4
.L_19:
        /*0078*/ 	.byte	0x04, 0x11
        /*007a*/ 	.short	(.L_21 - .L_20)
	.align		4
.L_20:
        /*007c*/ 	.word	index@(_Z14normalize_cudaPfi)
        /*0080*/ 	.word	0x00000000


	//----- nvinfo : EIATTR_REGCOUNT
	.align		4
.L_21:
        /*0084*/ 	.byte	0x04, 0x2f
        /*0086*/ 	.short	(.L_23 - .L_22)
	.align		4
.L_22:
        /*0088*/ 	.word	index@(_Z21filter_by_length_cudaPiS_iii)
        /*008c*/ 	.word	0x0000000a


	//----- nvinfo : EIATTR_FRAME_SIZE
	.align		4
.L_23:
        /*0090*/ 	.byte	0x04, 0x11
        /*0092*/ 	.short	(.L_25 - .L_24)
	.align		4
.L_24:
        /*0094*/ 	.word	index@(_Z21filter_by_length_cudaPiS_iii)
        /*0098*/ 	.word	0x00000000


	//----- nvinfo : EIATTR_MIN_STACK_SIZE
	.align		4
.L_25:
        /*009c*/ 	.byte	0x04, 0x12
        /*009e*/ 	.short	(.L_27 - .L_26)
	.align		4
.L_26:
        /*00a0*/ 	.word	index@(_Z21filter_by_length_cudaPiS_iii)
        /*00a4*/ 	.word	0x00000000


	//----- nvinfo : EIATTR_MIN_STACK_SIZE
	.align		4
.L_27:
        /*00a8*/ 	.byte	0x04, 0x12
        /*00aa*/ 	.short	(.L_29 - .L_28)
	.align		4
.L_28:
        /*00ac*/ 	.word	index@(_Z14normalize_cudaPfi)
        /*00b0*/ 	.word	0x00000000


	//----- nvinfo : EIATTR_MIN_STACK_SIZE
	.align		4
.L_29:
        /*00b4*/ 	.byte	0x04, 0x12
        /*00b6*/ 	.short	(.L_31 - .L_30)
	.align		4
.L_30:
        /*00b8*/ 	.word	index@(_Z18trim_adapters_cudaPcPiS0_PKci)
        /*00bc*/ 	.word	0x00000000


	//----- nvinfo : EIATTR_MIN_STACK_SIZE
	.align		4
.L_31:
        /*00c0*/ 	.byte	0x04, 0x12
        /*00c2*/ 	.short	(.L_33 - .L_32)
	.align		4
.L_32:
        /*00c4*/ 	.word	index@(_Z17trim_primers_cudaPcPiS0_PKci)
        /*00c8*/ 	.word	0x00000000


	//----- nvinfo : EIATTR_MIN_STACK_SIZE
	.align		4
.L_33:
        /*00cc*/ 	.byte	0x04, 0x12
        /*00ce*/ 	.short	(.L_35 - .L_34)
	.align		4
.L_34:
        /*00d0*/ 	.word	index@(_Z16count_lines_cudaPKciPi)
        /*00d4*/ 	.word	0x00000000


	//----- nvinfo : EIATTR_MIN_STACK_SIZE
	.align		4
.L_35:
        /*00d8*/ 	.byte	0x04, 0x12
        /*00da*/ 	.short	(.L_37 - .L_36)
	.align		4
.L_36:
        /*00dc*/ 	.word	index@(_Z19filter_quality_cudaPcPiii)
        /*00e0*/ 	.word	0x00000000
.L_37:


//--------------------- .nv.compat                --------------------------
	.section	.nv.compat,"",@"SHT_CUDA_COMPAT_INFO"
	.align	4
        /*0000*/ 	.byte	0x02, 0x09, 0x00, 0x00, 0x02, 0x02, 0x01, 0x00, 0x02, 0x05, 0x05, 0x00, 0x03, 0x07, 0x01, 0x01
        /*0010*/ 	.byte	0x02, 0x03, 0x00, 0x00, 0x02, 0x06, 0x01, 0x00, 0x04, 0x0b, 0x08, 0x00, 0x01, 0x00, 0x00, 0x00
        /*0020*/ 	.byte	0x00, 0x00, 0x00, 0x00


//--------------------- .nv.info._Z21filter_by_length_cudaPiS_iii --------------------------
	.section	.nv.info._Z21filter_by_length_cudaPiS_iii,"",@"SHT_CUDA_INFO"
	.sectionflags	@""
	.align	4


	//----- nvinfo : EIATTR_CUDA_API_VERSION
	.align		4
        /*0000*/ 	.byte	0x04, 0x37
        /*0002*/ 	.short	(.L_39 - .L_38)
.L_38:
        /*0004*/ 	.word	0x00000082


	//----- nvinfo : EIATTR_KPARAM_INFO
	.align		4
.L_39:
        /*0008*/ 	.byte	0x04, 0x17
        /*000a*/ 	.short	(.L_41 - .L_40)
.L_40:
        /*000c*/ 	.word	0x00000000
        /*0010*/ 	.short	0x0004
        /*0012*/ 	.short	0x0018
        /*0014*/ 	.byte	0x00, 0xf0, 0x11, 0x00


	//----- nvinfo : EIATTR_KPARAM_INFO
	.align		4
.L_41:
        /*0018*/ 	.byte	0x04, 0x17
        /*001a*/ 	.short	(.L_43 - .L_42)
.L_42:
        /*001c*/ 	.word	0x00000000
        /*0020*/ 	.short	0x0003
        /*0022*/ 	.short	0x0014
        /*0024*/ 	.byte	0x00, 0xf0, 0x11, 0x00


	//----- nvinfo : EIATTR_KPARAM_INFO
	.align		4
.L_43:
        /*0028*/ 	.byte	0x04, 0x17
        /*002a*/ 	.short	(.L_45 - .L_44)
.L_44:
        /*002c*/ 	.word	0x00000000
        /*0030*/ 	.short	0x0002
        /*0032*/ 	.short	0x0010
        /*0034*/ 	.byte	0x00, 0xf0, 0x11, 0x00


	//----- nvinfo : EIATTR_KPARAM_INFO
	.align		4
.L_45:
        /*0038*/ 	.byte	0x04, 0x17
        /*003a*/ 	.short	(.L_47 - .L_46)
.L_46:
        /*003c*/ 	.word	0x00000000
        /*0040*/ 	.short	0x0001
        /*0042*/ 	.short	0x0008
        /*0044*/ 	.byte	0x00, 0xf5, 0x21, 0x00


	//----- nvinfo : EIATTR_KPARAM_INFO
	.align		4
.L_47:
        /*0048*/ 	.byte	0x04, 0x17
        /*004a*/ 	.short	(.L_49 - .L_48)
.L_48:
        /*004c*/ 	.word	0x00000000
        /*0050*/ 	.short	0x0000
        /*0052*/ 	.short	0x0000
        /*0054*/ 	.byte	0x00, 0xf5, 0x21, 0x00


	//----- nvinfo : EIATTR_SPARSE_MMA_MASK
	.align		4
.L_49:
        /*0058*/ 	.byte	0x03, 0x50
        /*005a*/ 	.short	0x0000


	//----- nvinfo : EIATTR_MAXREG_COUNT
	.align		4
        /*005c*/ 	.byte	0x03, 0x1b
        /*005e*/ 	.short	0x00ff


	//----- nvinfo : EIATTR_MERCURY_ISA_VERSION
	.align		4
        /*0060*/ 	.byte	0x03, 0x5f
        /*0062*/ 	.short	0x0101


	//----- nvinfo : EIATTR_VRC_CTA_INIT_COUNT
	.align		4
        /*0064*/ 	.byte	0x02, 0x4a
	.zero		1
	.zero		1


	//----- nvinfo : EIATTR_EXIT_INSTR_OFFSETS
	.align		4
        /*0068*/ 	.byte	0x04, 0x1c
        /*006a*/ 	.short	(.L_51 - .L_50)


	//   ....[0]....
.L_50:
        /*006c*/ 	.word	0x00000070


	//   ....[1]....
        /*0070*/ 	.word	0x00000130


	//----- nvinfo : EIATTR_CBANK_PARAM_SIZE
	.align		4
.L_51:
        /*0074*/ 	.byte	0x03, 0x19
        /*0076*/ 	.short	0x001c


	//----- nvinfo : EIATTR_PARAM_CBANK
	.align		4
        /*0078*/ 	.byte	0x04, 0x0a
        /*007a*/ 	.short	(.L_53 - .L_52)
	.align		4
.L_52:
        /*007c*/ 	.word	index@(.nv.constant0._Z21filter_by_length_cudaPiS_iii)
        /*0080*/ 	.short	0x0380
        /*0082*/ 	.short	0x001c


	//----- nvinfo : EIATTR_SW_WAR
	.align		4
.L_53:
        /*0084*/ 	.byte	0x04, 0x36
        /*0086*/ 	.short	(.L_55 - .L_54)
.L_54:
        /*0088*/ 	.word	0x00000008
.L_55:


//--------------------- .nv.info._Z14normalize_cudaPfi --------------------------
	.section	.nv.info._Z14normalize_cudaPfi,"",@"SHT_CUDA_INFO"
	.sectionflags	@""
	.align	4


	//----- nvinfo : EIATTR_CUDA_API_VERSION
	.align		4
        /*0000*/ 	.byte	0x04, 0x37
        /*0002*/ 	.short	(.L_57 - .L_56)
.L_56:
        /*0004*/ 	.word	0x00000082


	//----- nvinfo : EIATTR_KPARAM_INFO
	.align		4
.L_57:
        /*0008*/ 	.byte	0x04, 0x17
        /*000a*/ 	.short	(.L_59 - .L_58)
.L_58:
        /*000c*/ 	.word	0x00000000
        /*0010*/ 	.short	0x0001
        /*0012*/ 	.short	0x0008
        /*0014*/ 	.byte	0x00, 0xf0, 0x11, 0x00


	//----- nvinfo : EIATTR_KPARAM_INFO
	.align		4
.L_59:
        /*0018*/ 	.byte	0x04, 0x17
        /*001a*/ 	.short	(.L_61 - .L_60)
.L_60:
        /*001c*/ 	.word	0x00000000
        /*0020*/ 	.short	0x0000
        /*0022*/ 	.short	0x0000
        /*0024*/ 	.byte	0x00, 0xf5, 0x21, 0x00


	//----- nvinfo : EIATTR_SPARSE_MMA_MASK
	.align		4
.L_61:
        /*0028*/ 	.byte	0x03, 0x50
        /*002a*/ 	.short	0x0000


	//----- nvinfo : EIATTR_MAXREG_COUNT
	.align		4
        /*002c*/ 	.byte	0x03, 0x1b
        /*002e*/ 	.short	0x00ff


	//----- nvinfo : EIATTR_MERCURY_ISA_VERSION
	.align		4
        /*0030*/ 	.byte	0x03, 0x5f
        /*0032*/ 	.short	0x0101


	//----- nvinfo : EIATTR_VRC_CTA_INIT_COUNT
	.align		4
        /*0034*/ 	.byte	0x02, 0x4a
	.zero		1
	.zero		1


	//----- nvinfo : EIATTR_EXIT_INSTR_OFFSETS
	.align		4
        /*0038*/ 	.byte	0x04, 0x1c
        /*003a*/ 	.short	(.L_63 - .L_62)


	//   ....[0]....
.L_62:
        /*003c*/ 	.word	0x00000070


	//   ....[1]....
        /*0040*/ 	.word	0x000001b0


	//----- nvinfo : EIATTR_CRS_STACK_SIZE
	.align		4
.L_63:
        /*0044*/ 	.byte	0x04, 0x1e
        /*0046*/ 	.short	(.L_65 - .L_64)
.L_64:
        /*0048*/ 	.word	0x00000000


	//----- nvinfo : EIATTR_CBANK_PARAM_SIZE
	.align		4
.L_65:
        /*004c*/ 	.byte	0x03, 0x19
        /*004e*/ 	.short	0x000c


	//----- nvinfo : EIATTR_PARAM_CBANK
	.align		4
        /*0050*/ 	.byte	0x04, 0x0a
        /*0052*/ 	.short	(.L_67 - .L_66)
	.align		4
.L_66:
        /*0054*/ 	.word	index@(.nv.constant0._Z14normalize_cudaPfi)
        /*0058*/ 	.short	0x0380
        /*005a*/ 	.short	0x000c


	//----- nvinfo : EIATTR_SW_WAR
	.align		4
.L_67:
        /*005c*/ 	.byte	0x04, 0x36
        /*005e*/ 	.short	(.L_69 - .L_68)
.L_68:
        /*0060*/ 	.word	0x00000008
.L_69:


//--------------------- .nv.info._Z18trim_adapters_cudaPcPiS0_PKci --------------------------
	.section	.nv.info._Z18trim_adapters_cudaPcPiS0_PKci,"",@"SHT_CUDA_INFO"
	.sectionflags	@""
	.align	4


	//----- nvinfo : EIATTR_CUDA_API_VERSION
	.align		4
        /*0000*/ 	.byte	0x04, 0x37
        /*0002*/ 	.short	(.L_71 - .L_70)
.L_70:
        /*0004*/ 	.word	0x00000082


	//----- nvinfo : EIATTR_KPARAM_INFO
	.align		4
.L_71:
        /*0008*/ 	.byte	0x04, 0x17
        /*000a*/ 	.short	(.L_73 - .L_72)
.L_72:
        /*000c*/ 	.word	0x00000000
        /*0010*/ 	.short	0x0004
        /*0012*/ 	.short	0x0020
        /*0014*/ 	.byte	0x00, 0xf0, 0x11, 0x00


	//----- nvinfo : EIATTR_KPARAM_INFO
	.align		4
.L_73:
        /*0018*/ 	.byte	0x04, 0x17
        /*001a*/ 	.short	(.L_75 - .L_74)
.L_74:
        /*001c*/ 	.word	0x00000000
        /*0020*/ 	.short	0x0003
        /*0022*/ 	.short	0x0018
        /*0024*/ 	.byte	0x00, 0xf5, 0x21, 0x00


	//----- nvinfo : EIATTR_KPARAM_INFO
	.align		4
.L_75:
        /*0028*/ 	.byte	0x04, 0x17
        /*002a*/ 	.short	(.L_77 - .L_76)
.L_76:
        /*002c*/ 	.word	0x00000000
        /*0030*/ 	.short	0x0002
        /*0032*/ 	.short	0x0010
        /*0034*/ 	.byte	0x00, 0xf5, 0x21, 0x00


	//----- nvinfo : EIATTR_KPARAM_INFO
	.align		4
.L_77:
        /*0038*/ 	.byte	0x04, 0x17
        /*003a*/ 	.short	(.L_79 - .L_78)
.L_78:
        /*003c*/ 	.word	0x00000000
        /*0040*/ 	.short	0x0001
        /*0042*/ 	.short	0x0008
        /*0044*/ 	.byte	0x00, 0xf5, 0x21, 0x00


	//----- nvinfo : EIATTR_KPARAM_INFO
	.align		4
.L_79:
        /*0048*/ 	.byte	0x04, 0x17
        /*004a*/ 	.short	(.L_81 - .L_80)
.L_80:
        /*004c*/ 	.word	0x00000000
        /*0050*/ 	.short	0x0000
        /*0052*/ 	.short	0x0000
        /*0054*/ 	.byte	0x00, 0xf5, 0x21, 0x00


	//----- nvinfo : EIATTR_SPARSE_MMA_MASK
	.align		4
.L_81:
        /*0058*/ 	.byte	0x03, 0x50
        /*005a*/ 	.short	0x0000


	//----- nvinfo : EIATTR_MAXREG_COUNT
	.align		4
        /*005c*/ 	.byte	0x03, 0x1b
        /*005e*/ 	.short	0x00ff


	//----- nvinfo : EIATTR_MERCURY_ISA_VERSION
	.align		4
        /*0060*/ 	.byte	0x03, 0x5f
        /*0062*/ 	.short	0x0101


	//----- nvinfo : EIATTR_VRC_CTA_INIT_COUNT
	.align		4
        /*0064*/ 	.byte	0x02, 0x4a
	.zero		1
	.zero		1


	//----- nvinfo : EIATTR_EXIT_INSTR_OFFSETS
	.align		4
        /*0068*/ 	.byte	0x04, 0x1c
        /*006a*/ 	.short	(.L_83 - .L_82)


	//   ....[0]....
.L_82:
        /*006c*/ 	.word	0x00000080


	//   ....[1]....
        /*0070*/ 	.word	0x00000100


	//   ....[2]....
        /*0074*/ 	.word	0x00000260


	//   ....[3]....
        /*0078*/ 	.word	0x000002b0


	//----- nvinfo : EIATTR_CBANK_PARAM_SIZE
	.align		4
.L_83:
        /*007c*/ 	.byte	0x03, 0x19
        /*007e*/ 	.short	0x0024


	//----- nvinfo : EIATTR_PARAM_CBANK
	.align		4
        /*0080*/ 	.byte	0x04, 0x0a
        /*0082*/ 	.short	(.L_85 - .L_84)
	.align		4
.L_84:
        /*0084*/ 	.word	index@(.nv.constant0._Z18trim_adapters_cudaPcPiS0_PKci)
        /*0088*/ 	.short	0x0380
        /*008a*/ 	.short	0x0024


	//----- nvinfo : EIATTR_SW_WAR
	.align		4
.L_85:
        /*008c*/ 	.byte	0x04, 0x36
        /*008e*/ 	.short	(.L_87 - .L_86)
.L_86:
        /*0090*/ 	.word	0x00000008
.L_87:


//--------------------- .nv.info._Z17trim_primers_cudaPcPiS0_PKci --------------------------
	.section	.nv.info._Z17trim_primers_cudaPcPiS0_PKci,"",@"SHT_CUDA_INFO"
	.sectionflags	@""
	.align	4


	//----- nvinfo : EIATTR_CUDA_API_VERSION
	.align		4
        /*0000*/ 	.byte	0x04, 0x37
        /*0002*/ 	.short	(.L_89 - .L_88)
.L_88:
        /*0004*/ 	.word	0x00000082


	//----- nvinfo : EIATTR_KPARAM_INFO
	.align		4
.L_89:
        /*0008*/ 	.byte	0x04, 0x17
        /*000a*/ 	.short	(.L_91 - .L_90)
.L_90:
        /*000c*/ 	.word	0x00000000
        /*0010*/ 	.short	0x0004
        /*0012*/ 	.short	0x0020
        /*0014*/ 	.byte	0x00, 0xf0, 0x11, 0x00


	//----- nvinfo : EIATTR_KPARAM_INFO
	.align		4
.L_91:
        /*0018*/ 	.byte	0x04, 0x17
        /*001a*/ 	.short	(.L_93 - .L_92)
.L_92:
        /*001c*/ 	.word	0x00000000
        /*0020*/ 	.short	0x0003
        /*0022*/ 	.short	0x0018
        /*0024*/ 	.byte	0x00, 0xf5, 0x21, 0x00


	//----- nvinfo : EIATTR_KPARAM_INFO
	.align		4
.L_93:
        /*0028*/ 	.byte	0x04, 0x17
        /*002a*/ 	.short	(.L_95 - .L_94)
.L_94:
        /*002c*/ 	.word	0x00000000
        /*0030*/ 	.short	0x0002
        /*0032*/ 	.short	0x0010
        /*0034*/ 	.byte	0x00, 0xf5, 0x21, 0x00


	//----- nvinfo : EIATTR_KPARAM_INFO
	.align		4
.L_95:
        /*0038*/ 	.byte	0x04, 0x17
        /*003a*/ 	.short	(.L_97 - .L_96)
.L_96:
        /*003c*/ 	.word	0x00000000
        /*0040*/ 	.short	0x0001
        /*0042*/ 	.short	0x0008
        /*0044*/ 	.byte	0x00, 0xf5, 0x21, 0x00


	//----- nvinfo : EIATTR_KPARAM_INFO
	.align		4
.L_97:
        /*0048*/ 	.byte	0x04, 0x17
        /*004a*/ 	.short	(.L_99 - .L_98)
.L_98:
        /*004c*/ 	.word	0x00000000
        /*0050*/ 	.short	0x0000
        /*0052*/ 	.short	0x0000
        /*0054*/ 	.byte	0x00, 0xf5, 0x21, 0x00


	//----- nvinfo : EIATTR_SPARSE_MMA_MASK
	.align		4
.L_99:
        /*0058*/ 	.byte	0x03, 0x50
        /*005a*/ 	.short	0x0000


	//----- nvinfo : EIATTR_MAXREG_COUNT
	.align		4
        /*005c*/ 	.byte	0x03, 0x1b
        /*005e*/ 	.short	0x00ff


	//----- nvinfo : EIATTR_MERCURY_ISA_VERSION
	.align		4
        /*0060*/ 	.byte	0x03, 0x5f
        /*0062*/ 	.short	0x0101


	//----- nvinfo : EIATTR_VRC_CTA_INIT_COUNT
	.align		4
        /*0064*/ 	.byte	0x02, 0x4a
	.zero		1
	.zero		1


	//----- nvinfo : EIATTR_EXIT_INSTR_OFFSETS
	.align		4
        /*0068*/ 	.byte	0x04, 0x1c
        /*006a*/ 	.short	(.L_101 - .L_100)


	//   ....[0]....
.L_100:
        /*006c*/ 	.word	0x00000080


	//   ....[1]....
        /*0070*/ 	.word	0x00000110


	//   ....[2]....
        /*0074*/ 	.word	0x00000240


	//   ....[3]....
        /*0078*/ 	.word	0x000005e0


	//----- nvinfo : EIATTR_CRS_STACK_SIZE
	.align		4
.L_101:
        /*007c*/ 	.byte	0x04, 0x1e
        /*007e*/ 	.short	(.L_103 - .L_102)
.L_102:
        /*0080*/ 	.word	0x00000000


	//----- nvinfo : EIATTR_CBANK_PARAM_SIZE
	.align		4
.L_103:
        /*0084*/ 	.byte	0x03, 0x19
        /*0086*/ 	.short	0x0024


	//----- nvinfo : EIATTR_PARAM_CBANK
	.align		4
        /*0088*/ 	.byte	0x04, 0x0a
        /*008a*/ 	.short	(.L_105 - .L_104)
	.align		4
.L_104:
        /*008c*/ 	.word	index@(.nv.constant0._Z17trim_primers_cudaPcPiS0_PKci)
        /*0090*/ 	.short	0x0380
        /*0092*/ 	.short	0x0024


	//----- nvinfo : EIATTR_SW_WAR
	.align		4
.L_105:
        /*0094*/ 	.byte	0x04, 0x36
        /*0096*/ 	.short	(.L_107 - .L_106)
.L_106:
        /*0098*/ 	.word	0x00000008
.L_107:


//--------------------- .nv.info._Z16count_lines_cudaPKciPi --------------------------
	.section	.nv.info._Z16count_lines_cudaPKciPi,"",@"SHT_CUDA_INFO"
	.sectionflags	@""
	.align	4


	//----- nvinfo : EIATTR_CUDA_API_VERSION
	.align		4
        /*0000*/ 	.byte	0x04, 0x37
        /*0002*/ 	.short	(.L_109 - .L_108)
.L_108:
        /*0004*/ 	.word	0x00000082


	//----- nvinfo : EIATTR_KPARAM_INFO
	.align		4
.L_109:
        /*0008*/ 	.byte	0x04, 0x17
        /*000a*/ 	.short	(.L_111 - .L_110)
.L_110:
        /*000c*/ 	.word	0x00000000
        /*0010*/ 	.short	0x0002
        /*0012*/ 	.short	0x0010
        /*0014*/ 	.byte	0x00, 0xf5, 0x21, 0x00


	//----- nvinfo : EIATTR_KPARAM_INFO
	.align		4
.L_111:
        /*0018*/ 	.byte	0x04, 0x17
        /*001a*/ 	.short	(.L_113 - .L_112)
.L_112:
        /*001c*/ 	.word	0x00000000
        /*0020*/ 	.short	0x0001
        /*0022*/ 	.short	0x0008
        /*0024*/ 	.byte	0x00, 0xf0, 0x11, 0x00


	//----- nvinfo : EIATTR_KPARAM_INFO
	.align		4
.L_113:
        /*0028*/ 	.byte	0x04, 0x17
        /*002a*/ 	.short	(.L_115 - .L_114)
.L_114:
        /*002c*/ 	.word	0x00000000
        /*0030*/ 	.short	0x0000
        /*0032*/ 	.short	0x0000
        /*0034*/ 	.byte	0x00, 0xf5, 0x21, 0x00


	//----- nvinfo : EIATTR_SPARSE_MMA_MASK
	.align		4
.L_115:
        /*0038*/ 	.byte	0x03, 0x50
        /*003a*/ 	.short	0x0000


	//----- nvinfo : EIATTR_MAXREG_COUNT
	.align		4
        /*003c*/ 	.byte	0x03, 0x1b
        /*003e*/ 	.short	0x00ff


	//----- nvinfo : EIATTR_MERCURY_ISA_VERSION
	.align		4
        /*0040*/ 	.byte	0x03, 0x5f
        /*0042*/ 	.short	0x0101


	//----- nvinfo : EIATTR_INT_WARP_WIDE_INSTR_OFFSETS
	.align		4
        /*0044*/ 	.byte	0x04, 0x31
        /*0046*/ 	.short	(.L_117 - .L_116)


	//   ....[0]....
.L_116:
        /*0048*/ 	.word	0x000010f0


	//   ....[1]....
        /*004c*/ 	.word	0x00001110


	//----- nvinfo : EIATTR_VRC_CTA_INIT_COUNT
	.align		4
.L_117:
        /*0050*/ 	.byte	0x02, 0x4a
	.zero		1
	.zero		1


	//----- nvinfo : EIATTR_EXIT_INSTR_OFFSETS
	.align		4
        /*0054*/ 	.byte	0x04, 0x1c
        /*0056*/ 	.short	(.L_119 - .L_118)


	//   ....[0]....
.L_118:
        /*0058*/ 	.word	0x00001160


	//----- nvinfo : EIATTR_CRS_STACK_SIZE
	.align		4
.L_119:
        /*005c*/ 	.byte	0x04, 0x1e
        /*005e*/ 	.short	(.L_121 - .L_120)
.L_120:
        /*0060*/ 	.word	0x00000000


	//----- nvinfo : EIATTR_CBANK_PARAM_SIZE
	.align		4
.L_121:
        /*0064*/ 	.byte	0x03, 0x19
        /*0066*/ 	.short	0x0018


	//----- nvinfo : EIATTR_PARAM_CBANK
	.align		4
        /*0068*/ 	.byte	0x04, 0x0a
        /*006a*/ 	.short	(.L_123 - .L_122)
	.align		4
.L_122:
        /*006c*/ 	.word	index@(.nv.constant0._Z16count_lines_cudaPKciPi)
        /*0070*/ 	.short	0x0380
        /*0072*/ 	.short	0x0018


	//----- nvinfo : EIATTR_SW_WAR
	.align		4
.L_123:
        /*0074*/ 	.byte	0x04, 0x36
        /*0076*/ 	.short	(.L_125 - .L_124)
.L_124:
        /*0078*/ 	.word	0x00000008
.L_125:


//--------------------- .nv.info._Z19filter_quality_cudaPcPiii --------------------------
	.section	.nv.info._Z19filter_quality_cudaPcPiii,"",@"SHT_CUDA_INFO"
	.sectionflags	@""
	.align	4


	//----- nvinfo : EIATTR_CUDA_API_VERSION
	.align		4
        /*0000*/ 	.byte	0x04, 0x37
        /*0002*/ 	.short	(.L_127 - .L_126)
.L_126:
        /*0004*/ 	.word	0x00000082


	//----- nvinfo : EIATTR_KPARAM_INFO
	.align		4
.L_127:
        /*0008*/ 	.byte	0x04, 0x17
        /*000a*/ 	.short	(.L_129 - .L_128)
.L_128:
        /*000c*/ 	.word	0x00000000
        /*0010*/ 	.short	0x0003
        /*0012*/ 	.short	0x0014
        /*0014*/ 	.byte	0x00, 0xf0, 0x11, 0x00


	//----- nvinfo : EIATTR_KPARAM_INFO
	.align		4
.L_129:
        /*0018*/ 	.byte	0x04, 0x17
        /*001a*/ 	.short	(.L_131 - .L_130)
.L_130:
        /*001c*/ 	.word	0x00000000
        /*0020*/ 	.short	0x0002
        /*0022*/ 	.short	0x0010
        /*0024*/ 	.byte	0x00, 0xf0, 0x11, 0x00


	//----- nvinfo : EIATTR_KPARAM_INFO
	.align		4
.L_131:
        /*0028*/ 	.byte	0x04, 0x17
        /*002a*/ 	.short	(.L_133 - .L_132)
.L_132:
        /*002c*/ 	.word	0x00000000
        /*0030*/ 	.short	0x0001
        /*0032*/ 	.short	0x0008
        /*0034*/ 	.byte	0x00, 0xf5, 0x21, 0x00


	//----- nvinfo : EIATTR_KPARAM_INFO
	.align		4
.L_133:
        /*0038*/ 	.byte	0x04, 0x17
        /*003a*/ 	.short	(.L_135 - .L_134)
.L_134:
        /*003c*/ 	.word	0x00000000
        /*0040*/ 	.short	0x0000
        /*0042*/ 	.short	0x0000
        /*0044*/ 	.byte	0x00, 0xf5, 0x21, 0x00


	//----- nvinfo : EIATTR_SPARSE_MMA_MASK
	.align		4
.L_135:
        /*0048*/ 	.byte	0x03, 0x50
        /*004a*/ 	.short	0x0000


	//----- nvinfo : EIATTR_MAXREG_COUNT
	.align		4
        /*004c*/ 	.byte	0x03, 0x1b
        /*004e*/ 	.short	0x00ff


	//----- nvinfo : EIATTR_MERCURY_ISA_VERSION
	.align		4
        /*0050*/ 	.byte	0x03, 0x5f
        /*0052*/ 	.short	0x0101


	//----- nvinfo : EIATTR_VRC_CTA_INIT_COUNT
	.align		4
        /*0054*/ 	.byte	0x02, 0x4a
	.zero		1
	.zero		1


	//----- nvinfo : EIATTR_EXIT_INSTR_OFFSETS
	.align		4
        /*0058*/ 	.byte	0x04, 0x1c
        /*005a*/ 	.short	(.L_137 - .L_136)


	//   ....[0]....
.L_136:
        /*005c*/ 	.word	0x00000070


	//   ....[1]....
        /*0060*/ 	.word	0x000000e0


	//   ....[2]....
        /*0064*/ 	.word	0x00000140


	//----- nvinfo : EIATTR_CBANK_PARAM_SIZE
	.align		4
.L_137:
        /*0068*/ 	.byte	0x03, 0x19
        /*006a*/ 	.short	0x0018


	//----- nvinfo : EIATTR_PARAM_CBANK
	.align		4
        /*006c*/ 	.byte	0x04, 0x0a
        /*006e*/ 	.short	(.L_139 - .L_138)
	.align		4
.L_138:
        /*0070*/ 	.word	index@(.nv.constant0._Z19filter_quality_cudaPcPiii)
        /*0074*/ 	.short	0x0380
        /*0076*/ 	.short	0x0018


	//----- nvinfo : EIATTR_SW_WAR
	.align		4
.L_139:
        /*0078*/ 	.byte	0x04, 0x36
        /*007a*/ 	.short	(.L_141 - .L_140)
.L_140:
        /*007c*/ 	.word	0x00000008
.L_141:


//--------------------- .nv.callgraph             --------------------------
	.section	.nv.callgraph,"",@"SHT_CUDA_CALLGRAPH"
	.align	4
	.sectionentsize	8
	.align		4
        /*0000*/ 	.word	0x00000000
	.align		4
        /*0004*/ 	.word	0xffffffff
	.align		4
        /*0008*/ 	.word	0x00000000
	.align		4
        /*000c*/ 	.word	0xfffffffe
	.align		4
        /*0010*/ 	.word	0x00000000
	.align		4
        /*0014*/ 	.word	0xfffffffd
	.align		4
        /*0018*/ 	.word	0x00000000
	.align		4
        /*001c*/ 	.word	0xfffffffc


//--------------------- .text._Z21filter_by_length_cudaPiS_iii --------------------------
	.section	.text._Z21filter_by_length_cudaPiS_iii,"ax",@progbits
	.align	128
        .global         _Z21filter_by_length_cudaPiS_iii
        .type           _Z21filter_by_length_cudaPiS_iii,@function
        .size           _Z21filter_by_length_cudaPiS_iii,(.L_x_43 - _Z21filter_by_length_cudaPiS_iii)
        .other          _Z21filter_by_length_cudaPiS_iii,@"STO_CUDA_ENTRY STV_DEFAULT"
_Z21filter_by_length_cudaPiS_iii:
.text._Z21filter_by_length_cudaPiS_iii:
[----:B------:R-:W-:Y:S01]  /*0000*/  LDC R1, c[0x0][0x37c] ;  /* 0x0000df00ff017b82 */ /* 0x000fe20000000800 */
[----:B------:R-:W0:Y:S07]  /*0010*/  S2R R7, SR_TID.X ;  /* 0x0000000000077919 */ /* 0x000e2e0000002100 */
[----:B------:R-:W0:Y:S01]  /*0020*/  S2UR UR4, SR_CTAID.X ;  /* 0x00000000000479c3 */ /* 0x000e220000002500 */
[----:B------:R-:W1:Y:S07]  /*0030*/  LDCU UR5, c[0x0][0x398] ;  /* 0x00007300ff0577ac */ /* 0x000e6e0008000800 */
[----:B------:R-:W0:Y:S02]  /*0040*/  LDC R0, c[0x0][0x360] ;  /* 0x0000d800ff007b82 */ /* 0x000e240000000800 */
[----:B0-----:R-:W-:-:S05]  /*0050*/  IMAD R7, R0, UR4, R7 ;  /* 0x0000000400077c24 */ /* 0x001fca000f8e0207 */
[----:B-1----:R-:W-:-:S13]  /*0060*/  ISETP.GE.AND P0, PT, R7, UR5, PT ;  /* 0x0000000507007c0c */ /* 0x002fda000bf06270 */
[----:B------:R-:W-:Y:S05]  /*0070*/  @P0 EXIT ;  /* 0x000000000000094d */ /* 0x000fea0003800000 */
[----:B------:R-:W0:Y:S01]  /*0080*/  LDC.64 R2, c[0x0][0x380] ;  /* 0x0000e000ff027b82 */ /* 0x000e220000000a00 */
[----:B------:R-:W1:Y:S01]  /*0090*/  LDCU.64 UR4, c[0x0][0x358] ;  /* 0x00006b00ff0477ac */ /* 0x000e620008000a00 */
[----:B------:R-:W2:Y:S06]  /*00a0*/  LDCU.64 UR6, c[0x0][0x390] ;  /* 0x00007200ff0677ac */ /* 0x000eac0008000a00 */
[----:B------:R-:W3:Y:S01]  /*00b0*/  LDC.64 R4, c[0x0][0x388] ;  /* 0x0000e200ff047b82 */ /* 0x000ee20000000a00 */
[----:B0-----:R-:W-:-:S06]  /*00c0*/  IMAD.WIDE R2, R7, 0x4, R2 ;  /* 0x0000000407027825 */ /* 0x001fcc00078e0202 */
[----:B-1----:R-:W2:Y:S01]  /*00d0*/  LDG.E R2, desc[UR4][R2.64] ;  /* 0x0000000402027981 */ /* 0x002ea2000c1e1900 */
[----:B---3--:R-:W-:Y:S01]  /*00e0*/  IMAD.WIDE R4, R7, 0x4, R4 ;  /* 0x0000000407047825 */ /* 0x008fe200078e0204 */
[----:B--2---:R-:W-:-:S04]  /*00f0*/  ISETP.GT.AND P0, PT, R2, UR7, PT ;  /* 0x0000000702007c0c */ /* 0x004fc8000bf04270 */
[----:B------:R-:W-:-:S04]  /*0100*/  ISETP.GE.AND P0, PT, R2, UR6, !P0 ;  /* 0x0000000602007c0c */ /* 0x000fc8000c706270 */
[----:B------:R-:W-:-:S05]  /*0110*/  SEL R7, RZ, 0x1, !P0 ;  /* 0x00000001ff077807 */ /* 0x000fca0004000000 */
[----:B------:R-:W-:Y:S01]  /*0120*/  STG.E desc[UR4][R4.64], R7 ;  /* 0x0000000704007986 */ /* 0x000fe2000c101904 */
[----:B------:R-:W-:Y:S05]  /*0130*/  EXIT ;  /* 0x000000000000794d */ /* 0x000fea0003800000 */
.L_x_0:
[----:B------:R-:W-:-:S00]  /*0140*/  BRA `(.L_x_0) ;  /* 0xfffffffc00fc7947 */ /* 0x000fc0000383ffff */
[----:B------:R-:W-:-:S00]  /*0150*/  NOP ;  /* 0x0000000000007918 */ /* 0x000fc00000000000 */
        /* <DEDUP_REMOVED lines=10> */
.L_x_43:


//--------------------- .text._Z14normalize_cudaPfi --------------------------
	.section	.text._Z14normalize_cudaPfi,"ax",@progbits
	.align	128
        .global         _Z14normalize_cudaPfi
        .type           _Z14normalize_cudaPfi,@function
        .size           _Z14normalize_cudaPfi,(.L_x_42 - _Z14normalize_cudaPfi)
        .other          _Z14normalize_cudaPfi,@"STO_CUDA_ENTRY STV_DEFAULT"
_Z14normalize_cudaPfi:
.text._Z14normalize_cudaPfi:
[----:B------:R-:W-:Y:S01]  /*0000*/  LDC R1, c[0x0][0x37c] ;  /* 0x0000df00ff017b82 */ /* 0x000fe20000000800 */
[----:B------:R-:W0:Y:S01]  /*0010*/  S2R R5, SR_TID.X ;  /* 0x0000000000057919 */ /* 0x000e220000002100 */
[----:B------:R-:W0:Y:S01]  /*0020*/  LDCU UR4, c[0x0][0x360] ;  /* 0x00006c00ff0477ac */ /* 0x000e220008000800 */
[----:B------:R-:W0:Y:S01]  /*0030*/  S2R R0, SR_CTAID.X ;  /* 0x0000000000007919 */ /* 0x000e220000002500 */
[----:B------:R-:W1:Y:S01]  /*0040*/  LDCU UR5, c[0x0][0x388] ;  /* 0x00007100ff0577ac */ /* 0x000e620008000800 */
[----:B0-----:R-:W-:-:S05]  /*0050*/  IMAD R5, R0, UR4, R5 ;  /* 0x0000000400057c24 */ /* 0x001fca000f8e0205 */
[----:B-1----:R-:W-:-:S13]  /*0060*/  ISETP.GE.AND P0, PT, R5, UR5, PT ;  /* 0x0000000505007c0c */ /* 0x002fda000bf06270 */
[----:B------:R-:W-:Y:S05]  /*0070*/  @P0 EXIT ;  /* 0x000000000000094d */ /* 0x000fea0003800000 */
[----:B------:R-:W0:Y:S01]  /*0080*/  LDC.64 R2, c[0x0][0x380] ;  /* 0x0000e000ff027b82 */ /* 0x000e220000000a00 */
[----:B------:R-:W1:Y:S01]  /*0090*/  LDCU.64 UR6, c[0x0][0x358] ;  /* 0x00006b00ff0677ac */ /* 0x000e620008000a00 */
[----:B0-----:R-:W-:-:S05]  /*00a0*/  IMAD.WIDE R2, R5, 0x4, R2 ;  /* 0x0000000405027825 */ /* 0x001fca00078e0202 */
[----:B-1----:R-:W2:Y:S01]  /*00b0*/  LDG.E R0, desc[UR6][R2.64] ;  /* 0x0000000602007981 */ /* 0x002ea2000c1e1900 */
[----:B------:R-:W-:Y:S01]  /*00c0*/  IMAD.MOV.U32 R5, RZ, RZ, 0x3c23d70a ;  /* 0x3c23d70aff057424 */ /* 0x000fe200078e00ff */
[----:B------:R-:W-:Y:S01]  /*00d0*/  BSSY.RECONVERGENT B1, `(.L_x_1) ;  /* 0x000000c000017945 */ /* 0x000fe20003800200 */
[----:B------:R-:W-:-:S04]  /*00e0*/  IMAD.MOV.U32 R4, RZ, RZ, 0x42c80000 ;  /* 0x42c80000ff047424 */ /* 0x000fc800078e00ff */
[----:B------:R-:W-:-:S04]  /*00f0*/  FFMA R4, R5, -R4, 1 ;  /* 0x3f80000005047423 */ /* 0x000fc80000000804 */
[----:B------:R-:W-:Y:S01]  /*0100*/  FFMA R5, R4, R5, 0.0099999997764825820923 ;  /* 0x3c23d70a04057423 */ /* 0x000fe20000000005 */
[----:B--2---:R-:W0:Y:S03]  /*0110*/  FCHK P0, R0, 100 ;  /* 0x42c8000000007902 */ /* 0x004e260000000000 */
[----:B------:R-:W-:-:S04]  /*0120*/  FFMA R4, R0, R5, RZ ;  /* 0x0000000500047223 */ /* 0x000fc800000000ff */
[----:B------:R-:W-:-:S04]  /*0130*/  FFMA R6, R4, -100, R0 ;  /* 0xc2c8000004067823 */ /* 0x000fc80000000000 */
[----:B------:R-:W-:Y:S01]  /*0140*/  FFMA R5, R5, R6, R4 ;  /* 0x0000000605057223 */ /* 0x000fe20000000004 */
[----:B0-----:R-:W-:Y:S06]  /*0150*/  @!P0 BRA `(.L_x_2) ;  /* 0x00000000000c8947 */ /* 0x001fec0003800000 */
[----:B------:R-:W-:-:S07]  /*0160*/  MOV R4, 0x180 ;  /* 0x0000018000047802 */ /* 0x000fce0000000f00 */
[----:B------:R-:W-:Y:S05]  /*0170*/  CALL.REL.NOINC `($__internal_0_$__cuda_sm3x_div_rn_noftz_f32_slowpath) ;  /* 0x0000000000107944 */ /* 0x000fea0003c00000 */
[----:B------:R-:W-:-:S07]  /*0180*/  IMAD.MOV.U32 R5, RZ, RZ, R6 ;  /* 0x000000ffff057224 */ /* 0x000fce00078e0006 */
.L_x_2:
[----:B------:R-:W-:Y:S05]  /*0190*/  BSYNC.RECONVERGENT B1 ;  /* 0x0000000000017941 */ /* 0x000fea0003800200 */
.L_x_1:
[----:B------:R-:W-:Y:S01]  /*01a0*/  STG.E desc[UR6][R2.64], R5 ;  /* 0x0000000502007986 */ /* 0x000fe2000c101906 */
[----:B------:R-:W-:Y:S05]  /*01b0*/  EXIT ;  /* 0x000000000000794d */ /* 0x000fea0003800000 */
        .weak           $__internal_0_$__cuda_sm3x_div_rn_noftz_f32_slowpath
        .type           $__internal_0_$__cuda_sm3x_div_rn_noftz_f32_slowpath,@function
        .size           $__internal_0_$__cuda_sm3x_div_rn_noftz_f32_slowpath,(.L_x_42 - $__internal_0_$__cuda_sm3x_div_rn_noftz_f32_slowpath)
$__internal_0_$__cuda_sm3x_div_rn_noftz_f32_slowpath:
[--C-:B------:R-:W-:Y:S01]  /*01c0*/  SHF.R.U32.HI R5, RZ, 0x17, R0.reuse ;  /* 0x00000017ff057819 */ /* 0x100fe20000011600 */
[----:B------:R-:W-:Y:S04]  /*01d0*/  BSSY.RECONVERGENT B0, `(.L_x_3) ;  /* 0x000005c000007945 */ /* 0x000fe80003800200 */
[----:B------:R-:W-:Y:S01]  /*01e0*/  BSSY.RELIABLE B2, `(.L_x_4) ;  /* 0x000001a000027945 */ /* 0x000fe20003800100 */
[----:B------:R-:W-:Y:S01]  /*01f0*/  IMAD.MOV.U32 R6, RZ, RZ, R0 ;  /* 0x000000ffff067224 */ /* 0x000fe200078e0000 */
[----:B------:R-:W-:-:S05]  /*0200*/  LOP3.LUT R5, R5, 0xff, RZ, 0xc0, !PT ;  /* 0x000000ff05057812 */ /* 0x000fca00078ec0ff */
[----:B------:R-:W-:-:S05]  /*0210*/  VIADD R8, R5, 0xffffffff ;  /* 0xffffffff05087836 */ /* 0x000fca0000000000 */
[----:B------:R-:W-:-:S13]  /*0220*/  ISETP.GT.U32.OR P0, PT, R8, 0xfd, !PT ;  /* 0x000000fd0800780c */ /* 0x000fda0007f04470 */
[----:B------:R-:W-:Y:S01]  /*0230*/  @!P0 IMAD.MOV.U32 R7, RZ, RZ, RZ ;  /* 0x000000ffff078224 */ /* 0x000fe200078e00ff */
[----:B------:R-:W-:Y:S06]  /*0240*/  @!P0 BRA `(.L_x_5) ;  /* 0x00000000004c8947 */ /* 0x000fec0003800000 */
[----:B------:R-:W-:-:S13]  /*0250*/  FSETP.GTU.FTZ.AND P0, PT, |R0|, +INF , PT ;  /* 0x7f8000000000780b */ /* 0x000fda0003f1c200 */
[----:B------:R-:W-:Y:S05]  /*0260*/  @P0 BREAK.RELIABLE B2 ;  /* 0x0000000000020942 */ /* 0x000fea0003800100 */
[----:B------:R-:W-:Y:S05]  /*0270*/  @P0 BRA `(.L_x_6) ;  /* 0x0000000400400947 */ /* 0x000fea0003800000 */
[----:B------:R-:W-:-:S05]  /*0280*/  IMAD.MOV.U32 R7, RZ, RZ, 0x42c80000 ;  /* 0x42c80000ff077424 */ /* 0x000fca00078e00ff */
[----:B------:R-:W-:-:S13]  /*0290*/  LOP3.LUT P0, RZ, R7, 0x7fffffff, R6, 0xc8, !PT ;  /* 0x7fffffff07ff7812 */ /* 0x000fda000780c806 */
[----:B------:R-:W-:Y:S05]  /*02a0*/  @!P0 BREAK.RELIABLE B2 ;  /* 0x0000000000028942 */ /* 0x000fea0003800100 */
[----:B------:R-:W-:Y:S05]  /*02b0*/  @!P0 BRA `(.L_x_7) ;  /* 0x0000000400288947 */ /* 0x000fea0003800000 */
[----:B------:R-:W-:-:S13]  /*02c0*/  LOP3.LUT P0, RZ, R6, 0x7fffffff, RZ, 0xc0, !PT ;  /* 0x7fffffff06ff7812 */ /* 0x000fda000780c0ff */
[----:B------:R-:W-:Y:S05]  /*02d0*/  @!P0 BREAK.RELIABLE B2 ;  /* 0x0000000000028942 */ /* 0x000fea0003800100 */
[----:B------:R-:W-:Y:S05]  /*02e0*/  @!P0 BRA `(.L_x_8) ;  /* 0x0000000400148947 */ /* 0x000fea0003800000 */
[----:B------:R-:W-:Y:S02]  /*02f0*/  FSETP.NEU.FTZ.AND P0, PT, |R0|, +INF , PT ;  /* 0x7f8000000000780b */ /* 0x000fe40003f1d200 */
[----:B------:R-:W-:-:S04]  /*0300*/  LOP3.LUT P1, RZ, R7, 0x7fffffff, RZ, 0xc0, !PT ;  /* 0x7fffffff07ff7812 */ /* 0x000fc8000782c0ff */
[----:B------:R-:W-:-:S13]  /*0310*/  PLOP3.LUT P0, PT, P0, P1, PT, 0x2f, 0xf2 ;  /* 0x0000000000f2781c */ /* 0x000fda0000702577 */
[----:B------:R-:W-:Y:S05]  /*0320*/  @P0 BREAK.RELIABLE B2 ;  /* 0x0000000000020942 */ /* 0x000fea0003800100 */
[----:B------:R-:W-:Y:S05]  /*0330*/  @P0 BRA `(.L_x_9) ;  /* 0x0000000000f40947 */ /* 0x000fea0003800000 */
[----:B------:R-:W-:-:S13]  /*0340*/  ISETP.GE.AND P0, PT, R8, RZ, PT ;  /* 0x000000ff0800720c */ /* 0x000fda0003f06270 */
[----:B------:R-:W-:Y:S02]  /*0350*/  @P0 IMAD.MOV.U32 R7, RZ, RZ, RZ ;  /* 0x000000ffff070224 */ /* 0x000fe400078e00ff */
[----:B------:R-:W-:Y:S01]  /*0360*/  @!P0 FFMA R6, R0, 1.84467440737095516160e+19, RZ ;  /* 0x5f80000000068823 */ /* 0x000fe200000000ff */
[----:B------:R-:W-:-:S07]  /*0370*/  @!P0 IMAD.MOV.U32 R7, RZ, RZ, -0x40 ;  /* 0xffffffc0ff078424 */ /* 0x000fce00078e00ff */
.L_x_5:
[----:B------:R-:W-:Y:S05]  /*0380*/  BSYNC.RELIABLE B2 ;  /* 0x0000000000027941 */ /* 0x000fea0003800100 */
.L_x_4:
[----:B------:R-:W-:Y:S01]  /*0390*/  UMOV UR4, 0x42c80000 ;  /* 0x42c8000000047882 */ /* 0x000fe20000000000 */
[----:B------:R-:W-:Y:S01]  /*03a0*/  VIADD R5, R5, 0xffffff81 ;  /* 0xffffff8105057836 */ /* 0x000fe20000000000 */
[----:B------:R-:W-:Y:S01]  /*03b0*/  UIADD3 UR4, UPT, UPT, UR4, -0x3000000, URZ ;  /* 0xfd00000004047890 */ /* 0x000fe2000fffe0ff */
[----:B------:R-:W-:Y:S02]  /*03c0*/  BSSY.RECONVERGENT B2, `(.L_x_10) ;  /* 0x0000033000027945 */ /* 0x000fe40003800200 */
[----:B------:R-:W-:Y:S01]  /*03d0*/  IMAD R0, R5, -0x800000, R6 ;  /* 0xff80000005007824 */ /* 0x000fe200078e0206 */
[----:B------:R-:W-:Y:S02]  /*03e0*/  IADD3 R7, PT, PT, R7, -0x6, R5 ;  /* 0xfffffffa07077810 */ /* 0x000fe40007ffe005 */
[----:B------:R-:W-:-:S03]  /*03f0*/  FADD.FTZ R9, -RZ, -UR4 ;  /* 0x80000004ff097e21 */ /* 0x000fc60008010100 */
[----:B------:R-:W0:Y:S02]  /*0400*/  MUFU.RCP R8, UR4 ;  /* 0x0000000400087d08 */ /* 0x000e240008001000 */
[----:B0-----:R-:W-:-:S04]  /*0410*/  FFMA R11, R8, R9, 1 ;  /* 0x3f800000080b7423 */ /* 0x001fc80000000009 */
[----:B------:R-:W-:-:S04]  /*0420*/  FFMA R11, R8, R11, R8 ;  /* 0x0000000b080b7223 */ /* 0x000fc80000000008 */
[----:B------:R-:W-:-:S04]  /*0430*/  FFMA R6, R0, R11, RZ ;  /* 0x0000000b00067223 */ /* 0x000fc800000000ff */
[----:B------:R-:W-:-:S04]  /*0440*/  FFMA R8, R9, R6, R0 ;  /* 0x0000000609087223 */ /* 0x000fc80000000000 */
[----:B------:R-:W-:-:S04]  /*0450*/  FFMA R8, R11, R8, R6 ;  /* 0x000000080b087223 */ /* 0x000fc80000000006 */
[----:B------:R-:W-:-:S04]  /*0460*/  FFMA R9, R9, R8, R0 ;  /* 0x0000000809097223 */ /* 0x000fc80000000000 */
[----:B------:R-:W-:-:S05]  /*0470*/  FFMA R6, R11, R9, R8 ;  /* 0x000000090b067223 */ /* 0x000fca0000000008 */
[----:B------:R-:W-:-:S04]  /*0480*/  SHF.R.U32.HI R0, RZ, 0x17, R6 ;  /* 0x00000017ff007819 */ /* 0x000fc80000011606 */
[----:B------:R-:W-:-:S05]  /*0490*/  LOP3.LUT R0, R0, 0xff, RZ, 0xc0, !PT ;  /* 0x000000ff00007812 */ /* 0x000fca00078ec0ff */
[----:B------:R-:W-:-:S04]  /*04a0*/  IMAD.IADD R10, R0, 0x1, R7 ;  /* 0x00000001000a7824 */ /* 0x000fc800078e0207 */
[----:B------:R-:W-:-:S05]  /*04b0*/  VIADD R0, R10, 0xffffffff ;  /* 0xffffffff0a007836 */ /* 0x000fca0000000000 */
[----:B------:R-:W-:-:S13]  /*04c0*/  ISETP.GE.U32.AND P0, PT, R0, 0xfe, PT ;  /* 0x000000fe0000780c */ /* 0x000fda0003f06070 */
[----:B------:R-:W-:Y:S05]  /*04d0*/  @!P0 BRA `(.L_x_11) ;  /* 0x0000000000808947 */ /* 0x000fea0003800000 */
[----:B------:R-:W-:-:S13]  /*04e0*/  ISETP.GT.AND P0, PT, R10, 0xfe, PT ;  /* 0x000000fe0a00780c */ /* 0x000fda0003f04270 */
[----:B------:R-:W-:Y:S05]  /*04f0*/  @P0 BRA `(.L_x_12) ;  /* 0x00000000006c0947 */ /* 0x000fea0003800000 */
[----:B------:R-:W-:-:S13]  /*0500*/  ISETP.GE.AND P0, PT, R10, 0x1, PT ;  /* 0x000000010a00780c */ /* 0x000fda0003f06270 */
[----:B------:R-:W-:Y:S05]  /*0510*/  @P0 BRA `(.L_x_13) ;  /* 0x0000000000740947 */ /* 0x000fea0003800000 */
[----:B------:R-:W-:Y:S02]  /*0520*/  ISETP.GE.AND P0, PT, R10, -0x18, PT ;  /* 0xffffffe80a00780c */ /* 0x000fe40003f06270 */
[----:B------:R-:W-:-:S11]  /*0530*/  LOP3.LUT R6, R6, 0x80000000, RZ, 0xc0, !PT ;  /* 0x8000000006067812 */ /* 0x000fd600078ec0ff */
[----:B------:R-:W-:Y:S05]  /*0540*/  @!P0 BRA `(.L_x_13) ;  /* 0x0000000000688947 */ /* 0x000fea0003800000 */
[CC--:B------:R-:W-:Y:S01]  /*0550*/  FFMA.RZ R0, R11.reuse, R9.reuse, R8 ;  /* 0x000000090b007223 */ /* 0x0c0fe2000000c008 */
[----:B------:R-:W-:Y:S01]  /*0560*/  IMAD.MOV R7, RZ, RZ, -R10 ;  /* 0x000000ffff077224 */ /* 0x000fe200078e0a0a */
[C---:B------:R-:W-:Y:S02]  /*0570*/  ISETP.NE.AND P2, PT, R10.reuse, RZ, PT ;  /* 0x000000ff0a00720c */ /* 0x040fe40003f45270 */
[----:B------:R-:W-:Y:S02]  /*0580*/  ISETP.NE.AND P1, PT, R10, RZ, PT ;  /* 0x000000ff0a00720c */ /* 0x000fe40003f25270 */
[----:B------:R-:W-:Y:S01]  /*0590*/  LOP3.LUT R5, R0, 0x7fffff, RZ, 0xc0, !PT ;  /* 0x007fffff00057812 */ /* 0x000fe200078ec0ff */
[CCC-:B------:R-:W-:Y:S01]  /*05a0*/  FFMA.RP R0, R11.reuse, R9.reuse, R8.reuse ;  /* 0x000000090b007223 */ /* 0x1c0fe20000008008 */
[----:B------:R-:W-:Y:S01]  /*05b0*/  FFMA.RM R11, R11, R9, R8 ;  /* 0x000000090b0b7223 */ /* 0x000fe20000004008 */
[----:B------:R-:W-:Y:S01]  /*05c0*/  VIADD R8, R10, 0x20 ;  /* 0x000000200a087836 */ /* 0x000fe20000000000 */
[----:B------:R-:W-:-:S03]  /*05d0*/  LOP3.LUT R5, R5, 0x800000, RZ, 0xfc, !PT ;  /* 0x0080000005057812 */ /* 0x000fc600078efcff */
[----:B------:R-:W-:Y:S02]  /*05e0*/  FSETP.NEU.FTZ.AND P0, PT, R0, R11, PT ;  /* 0x0000000b0000720b */ /* 0x000fe40003f1d000 */
[----:B------:R-:W-:Y:S02]  /*05f0*/  SHF.L.U32 R8, R5, R8, RZ ;  /* 0x0000000805087219 */ /* 0x000fe400000006ff */
[----:B------:R-:W-:Y:S02]  /*0600*/  SEL R0, R7, RZ, P2 ;  /* 0x000000ff07007207 */ /* 0x000fe40001000000 */
[----:B------:R-:W-:Y:S02]  /*0610*/  ISETP.NE.AND P1, PT, R8, RZ, P1 ;  /* 0x000000ff0800720c */ /* 0x000fe40000f25270 */
[----:B------:R-:W-:Y:S02]  /*0620*/  SHF.R.U32.HI R0, RZ, R0, R5 ;  /* 0x00000000ff007219 */ /* 0x000fe40000011605 */
[----:B------:R-:W-:-:S02]  /*0630*/  PLOP3.LUT P0, PT, P0, P1, PT, 0xf8, 0x8f ;  /* 0x00000000008f781c */ /* 0x000fc40000703f70 */
[----:B------:R-:W-:Y:S02]  /*0640*/  SHF.R.U32.HI R8, RZ, 0x1, R0 ;  /* 0x00000001ff087819 */ /* 0x000fe40000011600 */
[----:B------:R-:W-:-:S04]  /*0650*/  SEL R5, RZ, 0x1, !P0 ;  /* 0x00000001ff057807 */ /* 0x000fc80004000000 */
[----:B------:R-:W-:-:S04]  /*0660*/  LOP3.LUT R5, R5, 0x1, R8, 0xf8, !PT ;  /* 0x0000000105057812 */ /* 0x000fc800078ef808 */
[----:B------:R-:W-:-:S05]  /*0670*/  LOP3.LUT R5, R5, R0, RZ, 0xc0, !PT ;  /* 0x0000000005057212 */ /* 0x000fca00078ec0ff */
[----:B------:R-:W-:-:S05]  /*0680*/  IMAD.IADD R5, R8, 0x1, R5 ;  /* 0x0000000108057824 */ /* 0x000fca00078e0205 */
[----:B------:R-:W-:Y:S01]  /*0690*/  LOP3.LUT R6, R5, R6, RZ, 0xfc, !PT ;  /* 0x0000000605067212 */ /* 0x000fe200078efcff */
[----:B------:R-:W-:Y:S06]  /*06a0*/  BRA `(.L_x_13) ;  /* 0x0000000000107947 */ /* 0x000fec0003800000 */
.L_x_12:
[----:B------:R-:W-:-:S04]  /*06b0*/  LOP3.LUT R6, R6, 0x80000000, RZ, 0xc0, !PT ;  /* 0x8000000006067812 */ /* 0x000fc800078ec0ff */
[----:B------:R-:W-:Y:S01]  /*06c0*/  LOP3.LUT R6, R6, 0x7f800000, RZ, 0xfc, !PT ;  /* 0x7f80000006067812 */ /* 0x000fe200078efcff */
[----:B------:R-:W-:Y:S06]  /*06d0*/  BRA `(.L_x_13) ;  /* 0x0000000000047947 */ /* 0x000fec0003800000 */
.L_x_11:
[----:B------:R-:W-:-:S07]  /*06e0*/  IMAD R6, R7, 0x800000, R6 ;  /* 0x0080000007067824 */ /* 0x000fce00078e0206 */
.L_x_13:
[----:B------:R-:W-:Y:S05]  /*06f0*/  BSYNC.RECONVERGENT B2 ;  /* 0x0000000000027941 */ /* 0x000fea0003800200 */
.L_x_10:
[----:B------:R-:W-:Y:S05]  /*0700*/  BRA `(.L_x_14) ;  /* 0x0000000000207947 */ /* 0x000fea0003800000 */
.L_x_9:
[----:B------:R-:W-:-:S04]  /*0710*/  LOP3.LUT R6, R7, 0x80000000, R6, 0x48, !PT ;  /* 0x8000000007067812 */ /* 0x000fc800078e4806 */
[----:B------:R-:W-:Y:S01]  /*0720*/  LOP3.LUT R6, R6, 0x7f800000, RZ, 0xfc, !PT ;  /* 0x7f80000006067812 */ /* 0x000fe200078efcff */
[----:B------:R-:W-:Y:S06]  /*0730*/  BRA `(.L_x_14) ;  /* 0x0000000000147947 */ /* 0x000fec0003800000 */
.L_x_8:
[----:B------:R-:W-:Y:S01]  /*0740*/  LOP3.LUT R6, R7, 0x80000000, R6, 0x48, !PT ;  /* 0x8000000007067812 */ /* 0x000fe200078e4806 */
[----:B------:R-:W-:Y:S06]  /*0750*/  BRA `(.L_x_14) ;  /* 0x00000000000c7947 */ /* 0x000fec0003800000 */
.L_x_7:
[----:B------:R-:W0:Y:S01]  /*0760*/  MUFU.RSQ R6, -QNAN ;  /* 0xffc0000000067908 */ /* 0x000e220000001400 */
[----:B------:R-:W-:Y:S05]  /*0770*/  BRA `(.L_x_14) ;  /* 0x0000000000047947 */ /* 0x000fea0003800000 */
.L_x_6:
[----:B------:R-:W-:-:S07]  /*0780*/  FADD.FTZ R6, R0, 100 ;  /* 0x42c8000000067421 */ /* 0x000fce0000010000 */
.L_x_14:
[----:B------:R-:W-:Y:S05]  /*0790*/  BSYNC.RECONVERGENT B0 ;  /* 0x0000000000007941 */ /* 0x000fea0003800200 */
.L_x_3:
[----:B------:R-:W-:-:S04]  /*07a0*/  IMAD.MOV.U32 R5, RZ, RZ, 0x0 ;  /* 0x00000000ff057424 */ /* 0x000fc800078e00ff */
[----:B0-----:R-:W-:Y:S05]  /*07b0*/  RET.REL.NODEC R4 `(_Z14normalize_cudaPfi) ;  /* 0xfffffff804107950 */ /* 0x001fea0003c3ffff */
.L_x_15:
        /* <DEDUP_REMOVED lines=12> */
.L_x_42:


//--------------------- .text._Z18trim_adapters_cudaPcPiS0_PKci --------------------------
	.section	.text._Z18trim_adapters_cudaPcPiS0_PKci,"ax",@progbits
	.align	128
        .global         _Z18trim_adapters_cudaPcPiS0_PKci
        .type           _Z18trim_adapters_cudaPcPiS0_PKci,@function
        .size           _Z18trim_adapters_cudaPcPiS0_PKci,(.L_x_45 - _Z18trim_adapters_cudaPcPiS0_PKci)
        .other          _Z18trim_adapters_cudaPcPiS0_PKci,@"STO_CUDA_ENTRY STV_DEFAULT"
_Z18trim_adapters_cudaPcPiS0_PKci:
.text._Z18trim_adapters_cudaPcPiS0_PKci:
[----:B------:R-:W-:Y:S01]  /*0000*/  LDC R1, c[0x0][0x37c] ;  /* 0x0000df00ff017b82 */ /* 0x000fe20000000800 */
[----:B------:R-:W0:Y:S07]  /*0010*/  S2R R7, SR_TID.X ;  /* 0x0000000000077919 */ /* 0x000e2e0000002100 */
[----:B------:R-:W0:Y:S08]  /*0020*/  S2UR UR4, SR_CTAID.X ;  /* 0x00000000000479c3 */ /* 0x000e300000002500 */
[----:B------:R-:W0:Y:S01]  /*0030*/  LDC R0, c[0x0][0x360] ;  /* 0x0000d800ff007b82 */ /* 0x000e220000000800 */
[----:B------:R-:W1:Y:S01]  /*0040*/  LDCU UR5, c[0x0][0x370] ;  /* 0x00006e00ff0577ac */ /* 0x000e620008000800 */
[----:B0-----:R-:W-:-:S02]  /*0050*/  IMAD R7, R0, UR4, R7 ;  /* 0x0000000400077c24 */ /* 0x001fc4000f8e0207 */
[----:B-1----:R-:W-:-:S05]  /*0060*/  IMAD R0, R0, UR5, RZ ;  /* 0x0000000500007c24 */ /* 0x002fca000f8e02ff */
[----:B------:R-:W-:-:S13]  /*0070*/  ISETP.GE.U32.AND P0, PT, R7, R0, PT ;  /* 0x000000000700720c */ /* 0x000fda0003f06070 */
[----:B------:R-:W-:Y:S05]  /*0080*/  @P0 EXIT ;  /* 0x000000000000094d */ /* 0x000fea0003800000 */
[----:B------:R-:W0:Y:S01]  /*0090*/  LDC.64 R4, c[0x0][0x390] ;  /* 0x0000e400ff047b82 */ /* 0x000e220000000a00 */
[----:B------:R-:W1:Y:S01]  /*00a0*/  LDCU.64 UR8, c[0x0][0x358] ;  /* 0x00006b00ff0877ac */ /* 0x000e620008000a00 */
[----:B------:R-:W2:Y:S06]  /*00b0*/  LDCU UR5, c[0x0][0x3a0] ;  /* 0x00007400ff0577ac */ /* 0x000eac0008000800 */
[----:B------:R-:W3:Y:S01]  /*00c0*/  LDC.64 R2, c[0x0][0x388] ;  /* 0x0000e200ff027b82 */ /* 0x000ee20000000a00 */
[----:B0-----:R-:W-:-:S05]  /*00d0*/  IMAD.WIDE R4, R7, 0x4, R4 ;  /* 0x0000000407047825 */ /* 0x001fca00078e0204 */
[----:B-1----:R-:W2:Y:S02]  /*00e0*/  LDG.E R9, desc[UR8][R4.64] ;  /* 0x0000000804097981 */ /* 0x002ea4000c1e1900 */
[----:B--2---:R-:W-:-:S13]  /*00f0*/  ISETP.GE.AND P0, PT, R9, UR5, PT ;  /* 0x0000000509007c0c */ /* 0x004fda000bf06270 */
[----:B---3--:R-:W-:Y:S05]  /*0100*/  @!P0 EXIT ;  /* 0x000000000000894d */ /* 0x008fea0003800000 */
[----:B------:R-:W-:Y:S01]  /*0110*/  UISETP.GE.AND UP0, UPT, UR5, 0x1, UPT ;  /* 0x000000010500788c */ /* 0x000fe2000bf06270 */
[----:B------:R-:W-:-:S08]  /*0120*/  IMAD.WIDE R2, R7, 0x4, R2 ;  /* 0x0000000407027825 */ /* 0x000fd000078e0202 */
[----:B------:R-:W-:Y:S05]  /*0130*/  BRA.U !UP0, `(.L_x_16) ;  /* 0x0000000108547547 */ /* 0x000fea000b800000 */
[----:B------:R-:W2:Y:S01]  /*0140*/  LDG.E R2, desc[UR8][R2.64] ;  /* 0x0000000802027981 */ /* 0x000ea2000c1e1900 */
[----:B------:R-:W0:Y:S01]  /*0150*/  LDCU UR6, c[0x0][0x3a0] ;  /* 0x00007400ff0677ac */ /* 0x000e220008000800 */
[----:B------:R-:W1:Y:S01]  /*0160*/  LDCU.64 UR10, c[0x0][0x380] ;  /* 0x00007000ff0a77ac */ /* 0x000e620008000a00 */
[----:B------:R-:W3:Y:S01]  /*0170*/  LDCU.64 UR12, c[0x0][0x398] ;  /* 0x00007300ff0c77ac */ /* 0x000ee20008000a00 */
[----:B------:R-:W-:Y:S01]  /*0180*/  UMOV UR4, URZ ;  /* 0x000000ff00047c82 */ /* 0x000fe20008000000 */
[----:B0123--:R-:W-:-:S07]  /*0190*/  IADD3 R0, PT, PT, R9, -UR5, R2 ;  /* 0x8000000509007c10 */ /* 0x00ffce000fffe002 */
.L_x_17:
[----:B------:R-:W-:Y:S02]  /*01a0*/  UIADD3 UR5, UP0, UPT, UR4, UR12, URZ ;  /* 0x0000000c04057290 */ /* 0x000fe4000ff1e0ff */
[----:B------:R-:W-:Y:S02]  /*01b0*/  VIADD R3, R0, UR4 ;  /* 0x0000000400037c36 */ /* 0x000fe40008000000 */
[----:B------:R-:W-:-:S03]  /*01c0*/  UIADD3.X UR7, UPT, UPT, URZ, UR13, URZ, UP0, !UPT ;  /* 0x0000000dff077290 */ /* 0x000fc600087fe4ff */
[C---:B------:R-:W-:Y:S01]  /*01d0*/  IADD3 R2, P0, PT, R3.reuse, UR10, RZ ;  /* 0x0000000a03027c10 */ /* 0x040fe2000ff1e0ff */
[----:B------:R-:W-:Y:S02]  /*01e0*/  IMAD.U32 R6, RZ, RZ, UR5 ;  /* 0x00000005ff067e24 */ /* 0x000fe4000f8e00ff */
[----:B------:R-:W-:Y:S02]  /*01f0*/  MOV R7, UR7 ;  /* 0x0000000700077c02 */ /* 0x000fe40008000f00 */
[----:B------:R-:W-:-:S04]  /*0200*/  LEA.HI.X.SX32 R3, R3, UR11, 0x1, P0 ;  /* 0x0000000b03037c11 */ /* 0x000fc800080f0eff */
[----:B------:R-:W2:Y:S04]  /*0210*/  LDG.E.U8 R7, desc[UR8][R6.64] ;  /* 0x0000000806077981 */ /* 0x000ea8000c1e1100 */
[----:B------:R-:W2:Y:S01]  /*0220*/  LDG.E.U8 R2, desc[UR8][R2.64] ;  /* 0x0000000802027981 */ /* 0x000ea2000c1e1100 */
[----:B------:R-:W-:Y:S01]  /*0230*/  UIADD3 UR4, UPT, UPT, UR4, 0x1, URZ ;  /* 0x0000000104047890 */ /* 0x000fe2000fffe0ff */
[----:B------:R-:W-:Y:S01]  /*0240*/  UMOV UR5, UR6 ;  /* 0x0000000600057c82 */ /* 0x000fe20008000000 */
[----:B--2---:R-:W-:-:S13]  /*0250*/  ISETP.NE.AND P0, PT, R2, R7, PT ;  /* 0x000000070200720c */ /* 0x004fda0003f05270 */
[----:B------:R-:W-:Y:S05]  /*0260*/  @P0 EXIT ;  /* 0x000000000000094d */ /* 0x000fea0003800000 */
[----:B------:R-:W-:-:S09]  /*0270*/  UISETP.NE.AND UP0, UPT, UR4, UR5, UPT ;  /* 0x000000050400728c */ /* 0x000fd2000bf05270 */
[----:B------:R-:W-:Y:S05]  /*0280*/  BRA.U UP0, `(.L_x_17) ;  /* 0xfffffffd00c47547 */ /* 0x000fea000b83ffff */
.L_x_16:
[----:B------:R-:W-:-:S05]  /*0290*/  VIADD R9, R9, -UR5 ;  /* 0x8000000509097c36 */ /* 0x000fca0008000000 */
[----:B------:R-:W-:Y:S01]  /*02a0*/  STG.E desc[UR8][R4.64], R9 ;  /* 0x0000000904007986 */ /* 0x000fe2000c101908 */
[----:B------:R-:W-:Y:S05]  /*02b0*/  EXIT ;  /* 0x000000000000794d */ /* 0x000fea0003800000 */
.L_x_18:
        /* <DEDUP_REMOVED lines=12> */
.L_x_45:


//--------------------- .text._Z17trim_primers_cudaPcPiS0_PKci --------------------------
	.section	.text._Z17trim_primers_cudaPcPiS0_PKci,"ax",@progbits
	.align	128
        .global         _Z17trim_primers_cudaPcPiS0_PKci
        .type           _Z17trim_primers_cudaPcPiS0_PKci,@function
        .size           _Z17trim_primers_cudaPcPiS0_PKci,(.L_x_46 - _Z17trim_primers_cudaPcPiS0_PKci)
        .other          _Z17trim_primers_cudaPcPiS0_PKci,@"STO_CUDA_ENTRY STV_DEFAULT"
_Z17trim_primers_cudaPcPiS0_PKci:
.text._Z17trim_primers_cudaPcPiS0_PKci:
        /* <DEDUP_REMOVED lines=14> */
[----:B-1----:R-:W2:Y:S01]  /*00e0*/  LDG.E R8, desc[UR6][R2.64] ;  /* 0x0000000602087981 */ /* 0x002ea2000c1e1900 */
[----:B---3--:R-:W-:Y:S01]  /*00f0*/  IMAD.WIDE R4, R7, 0x4, R4 ;  /* 0x0000000407047825 */ /* 0x008fe200078e0204 */
[----:B--2---:R-:W-:-:S13]  /*0100*/  ISETP.GE.AND P0, PT, R8, UR5, PT ;  /* 0x0000000508007c0c */ /* 0x004fda000bf06270 */
[----:B------:R-:W-:Y:S05]  /*0110*/  @!P0 EXIT ;  /* 0x000000000000894d */ /* 0x000fea0003800000 */
[----:B------:R0:W5:Y:S01]  /*0120*/  LDG.E R0, desc[UR6][R4.64] ;  /* 0x0000000604007981 */ /* 0x000162000c1e1900 */
[----:B------:R-:W-:-:S09]  /*0130*/  UISETP.GE.AND UP0, UPT, UR5, 0x1, UPT ;  /* 0x000000010500788c */ /* 0x000fd2000bf06270 */
[----:B0-----:R-:W-:Y:S05]  /*0140*/  BRA.U !UP0, `(.L_x_19) ;  /* 0x0000000108487547 */ /* 0x001fea000b800000 */
[----:B------:R-:W0:Y:S01]  /*0150*/  LDCU UR5, c[0x0][0x3a0] ;  /* 0x00007400ff0577ac */ /* 0x000e220008000800 */
[----:B------:R-:W1:Y:S01]  /*0160*/  LDCU.64 UR10, c[0x0][0x380] ;  /* 0x00007000ff0a77ac */ /* 0x000e620008000a00 */
[----:B------:R-:W2:Y:S01]  /*0170*/  LDCU.64 UR12, c[0x0][0x398] ;  /* 0x00007300ff0c77ac */ /* 0x000ea20008000a00 */
[----:B------:R-:W-:-:S05]  /*0180*/  UMOV UR4, URZ ;  /* 0x000000ff00047c82 */ /* 0x000fca0008000000 */
.L_x_20:
[----:B--2---:R-:W-:Y:S02]  /*0190*/  UIADD3 UR8, UP0, UPT, UR4, UR12, URZ ;  /* 0x0000000c04087290 */ /* 0x004fe4000ff1e0ff */
[----:B-----5:R-:W-:Y:S02]  /*01a0*/  VIADD R5, R0, UR4 ;  /* 0x0000000400057c36 */ /* 0x020fe40008000000 */
[----:B------:R-:W-:-:S03]  /*01b0*/  UIADD3.X UR9, UPT, UPT, URZ, UR13, URZ, UP0, !UPT ;  /* 0x0000000dff097290 */ /* 0x000fc600087fe4ff */
[C---:B-1----:R-:W-:Y:S01]  /*01c0*/  IADD3 R4, P0, PT, R5.reuse, UR10, RZ ;  /* 0x0000000a05047c10 */ /* 0x042fe2000ff1e0ff */
[----:B------:R-:W-:Y:S02]  /*01d0*/  IMAD.U32 R6, RZ, RZ, UR8 ;  /* 0x00000008ff067e24 */ /* 0x000fe4000f8e00ff */
[----:B------:R-:W-:Y:S01]  /*01e0*/  IMAD.U32 R7, RZ, RZ, UR9 ;  /* 0x00000009ff077e24 */ /* 0x000fe2000f8e00ff */
[----:B------:R-:W-:-:S05]  /*01f0*/  LEA.HI.X.SX32 R5, R5, UR11, 0x1, P0 ;  /* 0x0000000b05057c11 */ /* 0x000fca00080f0eff */
[----:B------:R-:W2:Y:S04]  /*0200*/  LDG.E.U8 R4, desc[UR6][R4.64] ;  /* 0x0000000604047981 */ /* 0x000ea8000c1e1100 */
[----:B------:R-:W2:Y:S01]  /*0210*/  LDG.E.U8 R7, desc[UR6][R6.64] ;  /* 0x0000000606077981 */ /* 0x000ea2000c1e1100 */
[----:B------:R-:W-:Y:S01]  /*0220*/  UIADD3 UR4, UPT, UPT, UR4, 0x1, URZ ;  /* 0x0000000104047890 */ /* 0x000fe2000fffe0ff */
[----:B--2---:R-:W-:-:S13]  /*0230*/  ISETP.NE.AND P0, PT, R4, R7, PT ;  /* 0x000000070400720c */ /* 0x004fda0003f05270 */
[----:B0-----:R-:W-:Y:S05]  /*0240*/  @P0 EXIT ;  /* 0x000000000000094d */ /* 0x001fea0003800000 */
[----:B------:R-:W-:-:S09]  /*0250*/  UISETP.NE.AND UP0, UPT, UR4, UR5, UPT ;  /* 0x000000050400728c */ /* 0x000fd2000bf05270 */
[----:B------:R-:W-:Y:S05]  /*0260*/  BRA.U UP0, `(.L_x_20) ;  /* 0xfffffffd00c87547 */ /* 0x000fea000b83ffff */
.L_x_19:
[----:B------:R-:W-:Y:S01]  /*0270*/  VIADD R6, R8, -UR5 ;  /* 0x8000000508067c36 */ /* 0x000fe20008000000 */
[----:B------:R-:W0:Y:S01]  /*0280*/  LDCU.64 UR8, c[0x0][0x380] ;  /* 0x00007000ff0877ac */ /* 0x000e220008000a00 */
[----:B------:R-:W-:Y:S03]  /*0290*/  BSSY.RECONVERGENT B0, `(.L_x_21) ;  /* 0x0000031000007945 */ /* 0x000fe60003800200 */
[----:B------:R-:W-:-:S13]  /*02a0*/  ISETP.GE.AND P0, PT, R6, 0x1, PT ;  /* 0x000000010600780c */ /* 0x000fda0003f06270 */
[----:B------:R-:W-:Y:S05]  /*02b0*/  @!P0 BRA `(.L_x_22) ;  /* 0x0000000000b88947 */ /* 0x000fea0003800000 */
[----:B------:R-:W-:Y:S01]  /*02c0*/  IADD3 R8, PT, PT, -R8, UR5, RZ ;  /* 0x0000000508087c10 */ /* 0x000fe2000fffe1ff */
[----:B------:R-:W-:Y:S01]  /*02d0*/  BSSY.RECONVERGENT B1, `(.L_x_23) ;  /* 0x000001d000017945 */ /* 0x000fe20003800200 */
[----:B------:R-:W-:Y:S01]  /*02e0*/  LOP3.LUT R10, R6, 0x3, RZ, 0xc0, !PT ;  /* 0x00000003060a7812 */ /* 0x000fe200078ec0ff */
[----:B------:R-:W-:Y:S01]  /*02f0*/  IMAD.MOV.U32 R11, RZ, RZ, RZ ;  /* 0x000000ffff0b7224 */ /* 0x000fe200078e00ff */
[----:B------:R-:W-:Y:S02]  /*0300*/  ISETP.GT.U32.AND P1, PT, R8, -0x4, PT ;  /* 0xfffffffc0800780c */ /* 0x000fe40003f24070 */
[----:B------:R-:W-:-:S11]  /*0310*/  ISETP.NE.AND P0, PT, R10, RZ, PT ;  /* 0x000000ff0a00720c */ /* 0x000fd60003f05270 */
[----:B------:R-:W-:Y:S05]  /*0320*/  @P1 BRA `(.L_x_24) ;  /* 0x00000000005c1947 */ /* 0x000fea0003800000 */
[----:B------:R-:W1:Y:S01]  /*0330*/  LDC.64 R4, c[0x0][0x380] ;  /* 0x0000e000ff047b82 */ /* 0x000e620000000a00 */
[----:B------:R-:W-:Y:S01]  /*0340*/  LOP3.LUT R11, R6, 0x7ffffffc, RZ, 0xc0, !PT ;  /* 0x7ffffffc060b7812 */ /* 0x000fe200078ec0ff */
[----:B-----5:R-:W-:Y:S02]  /*0350*/  VIADD R13, R0, UR5 ;  /* 0x00000005000d7c36 */ /* 0x020fe40008000000 */
[----:B------:R-:W-:Y:S02]  /*0360*/  IMAD.MOV.U32 R15, RZ, RZ, R0 ;  /* 0x000000ffff0f7224 */ /* 0x000fe400078e0000 */
[----:B------:R-:W-:-:S07]  /*0370*/  IMAD.MOV R12, RZ, RZ, -R11 ;  /* 0x000000ffff0c7224 */ /* 0x000fce00078e0a0b */
.L_x_25:
[----:B-1----:R-:W-:-:S04]  /*0380*/  IADD3.X R8, P1, PT, R13, R4, RZ, PT, !PT ;  /* 0x000000040d087210 */ /* 0x002fc80003f3e4ff */
[----:B------:R-:W-:-:S05]  /*0390*/  LEA.HI.X.SX32 R9, R13, R5, 0x1, P1 ;  /* 0x000000050d097211 */ /* 0x000fca00008f0eff */
[----:B--2---:R-:W2:Y:S01]  /*03a0*/  LDG.E.U8 R17, desc[UR6][R8.64+-0x1] ;  /* 0xffffff0608117981 */ /* 0x004ea2000c1e1100 */
[----:B------:R-:W-:Y:S02]  /*03b0*/  SHF.R.S32.HI R14, RZ, 0x1f, R15 ;  /* 0x0000001fff0e7819 */ /* 0x000fe4000001140f */
[----:B------:R-:W-:-:S04]  /*03c0*/  IADD3 R6, P1, P2, R15, 0x3, R4 ;  /* 0x000000030f067810 */ /* 0x000fc80007a3e004 */
[----:B------:R-:W-:-:S05]  /*03d0*/  IADD3.X R7, PT, PT, R14, R5, RZ, P1, P2 ;  /* 0x000000050e077210 */ /* 0x000fca0000fe44ff */
[----:B--2---:R2:W-:Y:S04]  /*03e0*/  STG.E.U8 desc[UR6][R6.64+-0x3], R17 ;  /* 0xfffffd1106007986 */ /* 0x0045e8000c101106 */
[----:B------:R-:W3:Y:S04]  /*03f0*/  LDG.E.U8 R19, desc[UR6][R8.64] ;  /* 0x0000000608137981 */ /* 0x000ee8000c1e1100 */
[----:B---3--:R2:W-:Y:S04]  /*0400*/  STG.E.U8 desc[UR6][R6.64+-0x2], R19 ;  /* 0xfffffe1306007986 */ /* 0x0085e8000c101106 */
[----:B------:R-:W3:Y:S04]  /*0410*/  LDG.E.U8 R21, desc[UR6][R8.64+0x1] ;  /* 0x0000010608157981 */ /* 0x000ee8000c1e1100 */
[----:B---3--:R2:W-:Y:S04]  /*0420*/  STG.E.U8 desc[UR6][R6.64+-0x1], R21 ;  /* 0xffffff1506007986 */ /* 0x0085e8000c101106 */
[----:B------:R-:W3:Y:S01]  /*0430*/  LDG.E.U8 R23, desc[UR6][R8.64+0x2] ;  /* 0x0000020608177981 */ /* 0x000ee2000c1e1100 */
[----:B------:R-:W-:-:S02]  /*0440*/  VIADD R12, R12, 0x4 ;  /* 0x000000040c0c7836 */ /* 0x000fc40000000000 */
[----:B------:R-:W-:Y:S02]  /*0450*/  VIADD R15, R15, 0x4 ;  /* 0x000000040f0f7836 */ /* 0x000fe40000000000 */
[----:B------:R-:W-:Y:S01]  /*0460*/  VIADD R13, R13, 0x4 ;  /* 0x000000040d0d7836 */ /* 0x000fe20000000000 */
[----:B------:R-:W-:Y:S01]  /*0470*/  ISETP.NE.AND P1, PT, R12, RZ, PT ;  /* 0x000000ff0c00720c */ /* 0x000fe20003f25270 */
[----:B---3--:R2:W-:-:S12]  /*0480*/  STG.E.U8 desc[UR6][R6.64], R23 ;  /* 0x0000001706007986 */ /* 0x0085d8000c101106 */
[----:B------:R-:W-:Y:S05]  /*0490*/  @P1 BRA `(.L_x_25) ;  /* 0xfffffffc00b81947 */ /* 0x000fea000383ffff */
.L_x_24:
[----:B0-----:R-:W-:Y:S05]  /*04a0*/  BSYNC.RECONVERGENT B1 ;  /* 0x0000000000017941 */ /* 0x001fea0003800200 */
.L_x_23:
[----:B------:R-:W-:Y:S05]  /*04b0*/  @!P0 BRA `(.L_x_22) ;  /* 0x0000000000388947 */ /* 0x000fea0003800000 */
[----:B-----5:R-:W-:Y:S02]  /*04c0*/  IMAD.IADD R0, R0, 0x1, R11 ;  /* 0x0000000100007824 */ /* 0x020fe400078e020b */
[----:B------:R-:W-:Y:S02]  /*04d0*/  IMAD.MOV R10, RZ, RZ, -R10 ;  /* 0x000000ffff0a7224 */ /* 0x000fe400078e0a0a */
[----:B------:R-:W-:-:S07]  /*04e0*/  VIADD R8, R0, UR5 ;  /* 0x0000000500087c36 */ /* 0x000fce0008000000 */
.L_x_26:
[----:B------:R-:W-:-:S04]  /*04f0*/  IADD3 R4, P0, PT, R8, UR8, RZ ;  /* 0x0000000808047c10 */ /* 0x000fc8000ff1e0ff */
[----:B-1----:R-:W-:-:S06]  /*0500*/  LEA.HI.X.SX32 R5, R8, UR9, 0x1, P0 ;  /* 0x0000000908057c11 */ /* 0x002fcc00080f0eff */
[----:B------:R-:W3:Y:S01]  /*0510*/  LDG.E.U8 R5, desc[UR6][R4.64] ;  /* 0x0000000604057981 */ /* 0x000ee2000c1e1100 */
[----:B--2---:R-:W-:Y:S01]  /*0520*/  IADD3 R6, P0, PT, R0, UR8, RZ ;  /* 0x0000000800067c10 */ /* 0x004fe2000ff1e0ff */
[----:B------:R-:W-:Y:S02]  /*0530*/  VIADD R10, R10, 0x1 ;  /* 0x000000010a0a7836 */ /* 0x000fe40000000000 */
[----:B------:R-:W-:Y:S01]  /*0540*/  VIADD R8, R8, 0x1 ;  /* 0x0000000108087836 */ /* 0x000fe20000000000 */
[C---:B------:R-:W-:Y:S01]  /*0550*/  LEA.HI.X.SX32 R7, R0.reuse, UR9, 0x1, P0 ;  /* 0x0000000900077c11 */ /* 0x040fe200080f0eff */
[----:B------:R-:W-:Y:S01]  /*0560*/  VIADD R0, R0, 0x1 ;  /* 0x0000000100007836 */ /* 0x000fe20000000000 */
[----:B------:R-:W-:-:S03]  /*0570*/  ISETP.NE.AND P0, PT, R10, RZ, PT ;  /* 0x000000ff0a00720c */ /* 0x000fc60003f05270 */
[----:B---3--:R1:W-:Y:S10]  /*0580*/  STG.E.U8 desc[UR6][R6.64], R5 ;  /* 0x0000000506007986 */ /* 0x0083f4000c101106 */
[----:B------:R-:W-:Y:S05]  /*0590*/  @P0 BRA `(.L_x_26) ;  /* 0xfffffffc00d40947 */ /* 0x000fea000383ffff */
.L_x_22:
[----:B0-----:R-:W-:Y:S05]  /*05a0*/  BSYNC.RECONVERGENT B0 ;  /* 0x0000000000007941 */ /* 0x001fea0003800200 */
.L_x_21:
[----:B-----5:R-:W1:Y:S02]  /*05b0*/  LDG.E R0, desc[UR6][R2.64] ;  /* 0x0000000602007981 */ /* 0x020e64000c1e1900 */
[----:B-1----:R-:W-:-:S05]  /*05c0*/  VIADD R5, R0, -UR5 ;  /* 0x8000000500057c36 */ /* 0x002fca0008000000 */
[----:B------:R-:W-:Y:S01]  /*05d0*/  STG.E desc[UR6][R2.64], R5 ;  /* 0x0000000502007986 */ /* 0x000fe2000c101906 */
[----:B------:R-:W-:Y:S05]  /*05e0*/  EXIT ;  /* 0x000000000000794d */ /* 0x000fea0003800000 */
.L_x_27:
        /* <DEDUP_REMOVED lines=9> */
.L_x_46:


//--------------------- .text._Z16count_lines_cudaPKciPi --------------------------
	.section	.text._Z16count_lines_cudaPKciPi,"ax",@progbits
	.align	128
        .global         _Z16count_lines_cudaPKciPi
        .type           _Z16count_lines_cudaPKciPi,@function
        .size           _Z16count_lines_cudaPKciPi,(.L_x_47 - _Z16count_lines_cudaPKciPi)
        .other          _Z16count_lines_cudaPKciPi,@"STO_CUDA_ENTRY STV_DEFAULT"
_Z16count_lines_cudaPKciPi:
.text._Z16count_lines_cudaPKciPi:
[----:B------:R-:W-:Y:S01]  /*0000*/  LDC R1, c[0x0][0x37c] ;  /* 0x0000df00ff017b82 */ /* 0x000fe20000000800 */
[----:B------:R-:W0:Y:S07]  /*0010*/  S2R R27, SR_TID.X ;  /* 0x00000000001b7919 */ /* 0x000e2e0000002100 */
[----:B------:R-:W0:Y:S01]  /*0020*/  S2UR UR4, SR_CTAID.X ;  /* 0x00000000000479c3 */ /* 0x000e220000002500 */
[----:B------:R-:W1:Y:S01]  /*0030*/  LDCU UR8, c[0x0][0x388] ;  /* 0x00007100ff0877ac */ /* 0x000e620008000800 */
[----:B------:R-:W-:Y:S01]  /*0040*/  BSSY.RECONVERGENT B2, `(.L_x_28) ;  /* 0x0000108000027945 */ /* 0x000fe20003800200 */
[----:B------:R-:W-:Y:S01]  /*0050*/  IMAD.MOV.U32 R5, RZ, RZ, RZ ;  /* 0x000000ffff057224 */ /* 0x000fe200078e00ff */
[----:B------:R-:W2:Y:S04]  /*0060*/  LDCU.64 UR6, c[0x0][0x358] ;  /* 0x00006b00ff0677ac */ /* 0x000ea80008000a00 */
[----:B------:R-:W0:Y:S01]  /*0070*/  LDC R2, c[0x0][0x360] ;  /* 0x0000d800ff027b82 */ /* 0x000e220000000800 */
[----:B------:R-:W3:Y:S01]  /*0080*/  LDCU UR5, c[0x0][0x370] ;  /* 0x00006e00ff0577ac */ /* 0x000ee20008000800 */
[----:B------:R-:W4:Y:S01]  /*0090*/  LDCU.64 UR10, c[0x0][0x380] ;  /* 0x00007000ff0a77ac */ /* 0x000f220008000a00 */
[----:B------:R-:W0:Y:S01]  /*00a0*/  LDCU.64 UR12, c[0x0][0x380] ;  /* 0x00007000ff0c77ac */ /* 0x000e220008000a00 */
[----:B------:R-:W0:Y:S02]  /*00b0*/  LDCU.64 UR14, c[0x0][0x380] ;  /* 0x00007000ff0e77ac */ /* 0x000e240008000a00 */
[----:B0-----:R-:W-:-:S02]  /*00c0*/  IMAD R27, R2, UR4, R27 ;  /* 0x00000004021b7c24 */ /* 0x001fc4000f8e021b */
[----:B---3--:R-:W-:-:S03]  /*00d0*/  IMAD R2, R2, UR5, RZ ;  /* 0x0000000502027c24 */ /* 0x008fc6000f8e02ff */
[----:B-1----:R-:W-:-:S13]  /*00e0*/  ISETP.GE.AND P0, PT, R27, UR8, PT ;  /* 0x000000081b007c0c */ /* 0x002fda000bf06270 */
[----:B--2-4-:R-:W-:Y:S05]  /*00f0*/  @P0 BRA `(.L_x_29) ;  /* 0x0000000c00f00947 */ /* 0x014fea0003800000 */
[----:B------:R-:W0:Y:S01]  /*0100*/  I2F.U32.RP R7, R2 ;  /* 0x0000000200077306 */ /* 0x000e220000209000 */
[C---:B------:R-:W-:Y:S01]  /*0110*/  IMAD.IADD R0, R2.reuse, 0x1, R27 ;  /* 0x0000000102007824 */ /* 0x040fe200078e021b */
[----:B------:R-:W-:Y:S01]  /*0120*/  ISETP.NE.U32.AND P2, PT, R2, RZ, PT ;  /* 0x000000ff0200720c */ /* 0x000fe20003f45070 */
[----:B------:R-:W-:Y:S01]  /*0130*/  IMAD.MOV R9, RZ, RZ, -R2 ;  /* 0x000000ffff097224 */ /* 0x000fe200078e0a02 */
[----:B------:R-:W-:Y:S02]  /*0140*/  BSSY.RECONVERGENT B1, `(.L_x_30) ;  /* 0x00000e9000017945 */ /* 0x000fe40003800200 */
[C---:B------:R-:W-:Y:S02]  /*0150*/  ISETP.GE.AND P0, PT, R0.reuse, UR8, PT ;  /* 0x0000000800007c0c */ /* 0x040fe4000bf06270 */
[----:B------:R-:W-:Y:S02]  /*0160*/  VIMNMX R3, PT, PT, R0, UR8, !PT ;  /* 0x0000000800037c48 */ /* 0x000fe4000ffe0100 */
[----:B------:R-:W-:-:S04]  /*0170*/  SEL R6, RZ, 0x1, P0 ;  /* 0x00000001ff067807 */ /* 0x000fc80000000000 */
[----:B------:R-:W-:Y:S01]  /*0180*/  IADD3 R3, PT, PT, R3, -R0, -R6 ;  /* 0x8000000003037210 */ /* 0x000fe20007ffe806 */
[----:B0-----:R-:W0:Y:S02]  /*0190*/  MUFU.RCP R7, R7 ;  /* 0x0000000700077308 */ /* 0x001e240000001000 */
[----:B0-----:R-:W-:-:S06]  /*01a0*/  VIADD R4, R7, 0xffffffe ;  /* 0x0ffffffe07047836 */ /* 0x001fcc0000000000 */
[----:B------:R0:W1:Y:S02]  /*01b0*/  F2I.FTZ.U32.TRUNC.NTZ R5, R4 ;  /* 0x0000000400057305 */ /* 0x000064000021f000 */
[----:B0-----:R-:W-:Y:S02]  /*01c0*/  IMAD.MOV.U32 R4, RZ, RZ, RZ ;  /* 0x000000ffff047224 */ /* 0x001fe400078e00ff */
[----:B-1----:R-:W-:-:S04]  /*01d0*/  IMAD R9, R9, R5, RZ ;  /* 0x0000000509097224 */ /* 0x002fc800078e02ff */
[----:B------:R-:W-:-:S06]  /*01e0*/  IMAD.HI.U32 R8, R5, R9, R4 ;  /* 0x0000000905087227 */ /* 0x000fcc00078e0004 */
[----:B------:R-:W-:-:S04]  /*01f0*/  IMAD.HI.U32 R5, R8, R3, RZ ;  /* 0x0000000308057227 */ /* 0x000fc800078e00ff */
[----:B------:R-:W-:-:S04]  /*0200*/  IMAD.MOV R0, RZ, RZ, -R5 ;  /* 0x000000ffff007224 */ /* 0x000fc800078e0a05 */
[----:B------:R-:W-:-:S05]  /*0210*/  IMAD R3, R2, R0, R3 ;  /* 0x0000000002037224 */ /* 0x000fca00078e0203 */
[----:B------:R-:W-:-:S13]  /*0220*/  ISETP.GE.U32.AND P0, PT, R3, R2, PT ;  /* 0x000000020300720c */ /* 0x000fda0003f06070 */
[----:B------:R-:W-:Y:S01]  /*0230*/  @P0 IMAD.IADD R3, R3, 0x1, -R2 ;  /* 0x0000000103030824 */ /* 0x000fe200078e0a02 */
[----:B------:R-:W-:-:S04]  /*0240*/  @P0 IADD3 R5, PT, PT, R5, 0x1, RZ ;  /* 0x0000000105050810 */ /* 0x000fc80007ffe0ff */
[----:B------:R-:W-:-:S13]  /*0250*/  ISETP.GE.U32.AND P1, PT, R3, R2, PT ;  /* 0x000000020300720c */ /* 0x000fda0003f26070 */
[----:B------:R-:W-:Y:S01]  /*0260*/  @P1 VIADD R5, R5, 0x1 ;  /* 0x0000000105051836 */ /* 0x000fe20000000000 */
[----:B------:R-:W-:-:S05]  /*0270*/  @!P2 LOP3.LUT R5, RZ, R2, RZ, 0x33, !PT ;  /* 0x00000002ff05a212 */ /* 0x000fca00078e33ff */
[----:B------:R-:W-:-:S04]  /*0280*/  IMAD.IADD R5, R6, 0x1, R5 ;  /* 0x0000000106057824 */ /* 0x000fc800078e0205 */
[C---:B------:R-:W-:Y:S01]  /*0290*/  VIADD R3, R5.reuse, 0x1 ;  /* 0x0000000105037836 */ /* 0x040fe20000000000 */
[----:B------:R-:W-:Y:S01]  /*02a0*/  ISETP.GE.U32.AND P0, PT, R5, 0x3, PT ;  /* 0x000000030500780c */ /* 0x000fe20003f06070 */
[----:B------:R-:W-:-:S03]  /*02b0*/  IMAD.MOV.U32 R5, RZ, RZ, RZ ;  /* 0x000000ffff057224 */ /* 0x000fc600078e00ff */
[----:B------:R-:W-:-:S09]  /*02c0*/  LOP3.LUT R4, R3, 0x3, RZ, 0xc0, !PT ;  /* 0x0000000303047812 */ /* 0x000fd200078ec0ff */
[----:B------:R-:W-:Y:S05]  /*02d0*/  @!P0 BRA `(.L_x_31) ;  /* 0x0000000c003c8947 */ /* 0x000fea0003800000 */
[----:B------:R-:W-:Y:S01]  /*02e0*/  LOP3.LUT R3, R3, 0xfffffffc, RZ, 0xc0, !PT ;  /* 0xfffffffc03037812 */ /* 0x000fe200078ec0ff */
[----:B------:R-:W-:Y:S01]  /*02f0*/  BSSY.RELIABLE B0, `(.L_x_32) ;  /* 0x00000b1000007945 */ /* 0x000fe20003800100 */
[----:B------:R-:W-:Y:S01]  /*0300*/  SHF.R.S32.HI R6, RZ, 0x1f, R2 ;  /* 0x0000001fff067819 */ /* 0x000fe20000011402 */
[----:B------:R-:W-:Y:S02]  /*0310*/  IMAD.MOV.U32 R5, RZ, RZ, RZ ;  /* 0x000000ffff057224 */ /* 0x000fe400078e00ff */
[----:B------:R-:W-:-:S05]  /*0320*/  IMAD.MOV R3, RZ, RZ, -R3 ;  /* 0x000000ffff037224 */ /* 0x000fca00078e0a03 */
[----:B------:R-:W-:-:S13]  /*0330*/  ISETP.GE.AND P0, PT, R3, RZ, PT ;  /* 0x000000ff0300720c */ /* 0x000fda0003f06270 */
[----:B------:R-:W-:Y:S05]  /*0340*/  @P0 BRA `(.L_x_33) ;  /* 0x0000000800ac0947 */ /* 0x000fea0003800000 */
[----:B------:R-:W-:Y:S01]  /*0350*/  IMAD.MOV R0, RZ, RZ, -R3 ;  /* 0x000000ffff007224 */ /* 0x000fe200078e0a03 */
[----:B------:R-:W-:Y:S01]  /*0360*/  BSSY.RECONVERGENT B3, `(.L_x_34) ;  /* 0x000006c000037945 */ /* 0x000fe20003800200 */
[----:B------:R-:W-:-:S03]  /*0370*/  PLOP3.LUT P0, PT, PT, PT, PT, 0x80, 0x8 ;  /* 0x000000000008781c */ /* 0x000fc60003f0f070 */
[----:B------:R-:W-:-:S13]  /*0380*/  ISETP.GT.AND P1, PT, R0, 0xc, PT ;  /* 0x0000000c0000780c */ /* 0x000fda0003f24270 */
[----:B------:R-:W-:Y:S05]  /*0390*/  @!P1 BRA `(.L_x_35) ;  /* 0x0000000400a09947 */ /* 0x000fea0003800000 */
[----:B------:R-:W-:-:S13]  /*03a0*/  PLOP3.LUT P0, PT, PT, PT, PT, 0x8, 0x80 ;  /* 0x000000000080781c */ /* 0x000fda0003f0e170 */
.L_x_36:
[----:B------:R-:W-:-:S04]  /*03b0*/  IADD3 R12, P1, PT, R27, UR10, RZ ;  /* 0x0000000a1b0c7c10 */ /* 0x000fc8000ff3e0ff */
[----:B------:R-:W-:Y:S02]  /*03c0*/  LEA.HI.X.SX32 R13, R27, UR11, 0x1, P1 ;  /* 0x0000000b1b0d7c11 */ /* 0x000fe400088f0eff */
[----:B------:R-:W-:-:S03]  /*03d0*/  IADD3 R14, P1, PT, R2, R12, RZ ;  /* 0x0000000c020e7210 */ /* 0x000fc60007f3e0ff */
[----:B------:R-:W2:Y:S01]  /*03e0*/  LDG.E.U8 R24, desc[UR6][R12.64] ;  /* 0x000000060c187981 */ /* 0x000ea2000c1e1100 */
[----:B------:R-:W-:Y:S02]  /*03f0*/  IADD3.X R15, PT, PT, R6, R13, RZ, P1, !PT ;  /* 0x0000000d060f7210 */ /* 0x000fe40000ffe4ff */
[----:B------:R-:W-:-:S03]  /*0400*/  IADD3 R18, P1, PT, R2, R14, RZ ;  /* 0x0000000e02127210 */ /* 0x000fc60007f3e0ff */
[----:B------:R0:W3:Y:S02]  /*0410*/  LDG.E.U8 R7, desc[UR6][R14.64] ;  /* 0x000000060e077981 */ /* 0x0000e4000c1e1100 */
[----:B------:R-:W-:Y:S01]  /*0420*/  IMAD.X R19, R6, 0x1, R15, P1 ;  /* 0x0000000106137824 */ /* 0x000fe200008e060f */
[C---:B------:R-:W-:Y:S01]  /*0430*/  IADD3 R22, P1, PT, R2.reuse, R18, RZ ;  /* 0x0000001202167210 */ /* 0x040fe20007f3e0ff */
[----:B------:R-:W-:-:S03]  /*0440*/  IMAD R25, R2, 0x4, R27 ;  /* 0x0000000402197824 */ /* 0x000fc600078e021b */
[----:B------:R1:W4:Y:S01]  /*0450*/  LDG.E.U8 R8, desc[UR6][R18.64] ;  /* 0x0000000612087981 */ /* 0x000322000c1e1100 */
[----:B------:R-:W-:Y:S01]  /*0460*/  IMAD.X R23, R6, 0x1, R19, P1 ;  /* 0x0000000106177824 */ /* 0x000fe200008e0613 */
[----:B------:R-:W-:-:S04]  /*0470*/  IADD3 R26, P1, PT, R25, UR10, RZ ;  /* 0x0000000a191a7c10 */ /* 0x000fc8000ff3e0ff */
[----:B------:R5:W4:Y:S01]  /*0480*/  LDG.E.U8 R10, desc[UR6][R22.64] ;  /* 0x00000006160a7981 */ /* 0x000b22000c1e1100 */
[----:B------:R-:W-:Y:S02]  /*0490*/  LEA.HI.X.SX32 R27, R25, UR11, 0x1, P1 ;  /* 0x0000000b191b7c11 */ /* 0x000fe400088f0eff */
[----:B------:R-:W-:-:S03]  /*04a0*/  IADD3 R20, P1, PT, R2, R26, RZ ;  /* 0x0000001a02147210 */ /* 0x000fc60007f3e0ff */
[----:B------:R-:W4:Y:S02]  /*04b0*/  LDG.E.U8 R9, desc[UR6][R26.64] ;  /* 0x000000061a097981 */ /* 0x000f24000c1e1100 */
[----:B------:R-:W-:Y:S01]  /*04c0*/  IMAD.X R21, R6, 0x1, R27, P1 ;  /* 0x0000000106157824 */ /* 0x000fe200008e061b */
[----:B------:R-:W-:-:S04]  /*04d0*/  IADD3 R16, P1, PT, R2, R20, RZ ;  /* 0x0000001402107210 */ /* 0x000fc80007f3e0ff */
[----:B------:R5:W4:Y:S01]  /*04e0*/  LDG.E.U8 R0, desc[UR6][R20.64] ;  /* 0x0000000614007981 */ /* 0x000b22000c1e1100 */
[----:B------:R-:W-:Y:S01]  /*04f0*/  IMAD.X R17, R6, 0x1, R21, P1 ;  /* 0x0000000106117824 */ /* 0x000fe200008e0615 */
[C---:B0-----:R-:W-:Y:S01]  /*0500*/  IADD3 R14, P1, PT, R2.reuse, R16, RZ ;  /* 0x00000010020e7210 */ /* 0x041fe20007f3e0ff */
[----:B------:R-:W-:-:S03]  /*0510*/  IMAD R29, R2, 0x4, R25 ;  /* 0x00000004021d7824 */ /* 0x000fc600078e0219 */
[----:B------:R0:W4:Y:S01]  /*0520*/  LDG.E.U8 R11, desc[UR6][R16.64] ;  /* 0x00000006100b7981 */ /* 0x000122000c1e1100 */
[----:B------:R-:W-:Y:S01]  /*0530*/  IMAD.X R15, R6, 0x1, R17, P1 ;  /* 0x00000001060f7824 */ /* 0x000fe200008e0611 */
[----:B-1----:R-:W-:-:S04]  /*0540*/  IADD3 R18, P1, PT, R29, UR10, RZ ;  /* 0x0000000a1d127c10 */ /* 0x002fc8000ff3e0ff */
[----:B------:R1:W4:Y:S01]  /*0550*/  LDG.E.U8 R12, desc[UR6][R14.64] ;  /* 0x000000060e0c7981 */ /* 0x000322000c1e1100 */
[----:B------:R-:W-:Y:S02]  /*0560*/  LEA.HI.X.SX32 R19, R29, UR11, 0x1, P1 ;  /* 0x0000000b1d137c11 */ /* 0x000fe400088f0eff */
[----:B-----5:R-:W-:-:S03]  /*0570*/  IADD3 R22, P1, PT, R2, R18, RZ ;  /* 0x0000001202167210 */ /* 0x020fc60007f3e0ff */
[----:B------:R5:W4:Y:S01]  /*0580*/  LDG.E.U8 R13, desc[UR6][R18.64] ;  /* 0x00000006120d7981 */ /* 0x000b22000c1e1100 */
[----:B------:R-:W-:Y:S02]  /*0590*/  IADD3.X R23, PT, PT, R6, R19, RZ, P1, !PT ;  /* 0x0000001306177210 */ /* 0x000fe40000ffe4ff */
[----:B------:R-:W-:-:S03]  /*05a0*/  IADD3 R20, P1, PT, R2, R22, RZ ;  /* 0x0000001602147210 */ /* 0x000fc60007f3e0ff */
[----:B------:R5:W4:Y:S02]  /*05b0*/  LDG.E.U8 R25, desc[UR6][R22.64] ;  /* 0x0000000616197981 */ /* 0x000b24000c1e1100 */
[----:B------:R-:W-:Y:S01]  /*05c0*/  IMAD.X R21, R6, 0x1, R23, P1 ;  /* 0x0000000106157824 */ /* 0x000fe200008e0617 */
[C---:B0-----:R-:W-:Y:S01]  /*05d0*/  IADD3 R16, P1, PT, R2.reuse, R20, RZ ;  /* 0x0000001402107210 */ /* 0x041fe20007f3e0ff */
[----:B------:R-:W-:-:S03]  /*05e0*/  IMAD R27, R2, 0x4, R29 ;  /* 0x00000004021b7824 */ /* 0x000fc600078e021d */
[----:B------:R0:W4:Y:S01]  /*05f0*/  LDG.E.U8 R26, desc[UR6][R20.64] ;  /* 0x00000006141a7981 */ /* 0x000122000c1e1100 */
[----:B------:R-:W-:Y:S01]  /*0600*/  IMAD.X R17, R6, 0x1, R21, P1 ;  /* 0x0000000106117824 */ /* 0x000fe200008e0615 */
[----:B-1----:R-:W-:-:S04]  /*0610*/  IADD3 R14, P1, PT, R27, UR10, RZ ;  /* 0x0000000a1b0e7c10 */ /* 0x002fc8000ff3e0ff */
[----:B------:R-:W4:Y:S01]  /*0620*/  LDG.E.U8 R16, desc[UR6][R16.64] ;  /* 0x0000000610107981 */ /* 0x000f22000c1e1100 */
[----:B------:R-:W-:Y:S02]  /*0630*/  LEA.HI.X.SX32 R15, R27, UR11, 0x1, P1 ;  /* 0x0000000b1b0f7c11 */ /* 0x000fe400088f0eff */
[----:B-----5:R-:W-:-:S03]  /*0640*/  IADD3 R18, P1, PT, R2, R14, RZ ;  /* 0x0000000e02127210 */ /* 0x020fc60007f3e0ff */
[----:B------:R-:W5:Y:S02]  /*0650*/  LDG.E.U8 R14, desc[UR6][R14.64] ;  /* 0x000000060e0e7981 */ /* 0x000f64000c1e1100 */
[----:B------:R-:W-:Y:S01]  /*0660*/  IMAD.X R19, R6, 0x1, R15, P1 ;  /* 0x0000000106137824 */ /* 0x000fe200008e060f */
[----:B------:R-:W-:-:S04]  /*0670*/  IADD3 R22, P1, PT, R2, R18, RZ ;  /* 0x0000001202167210 */ /* 0x000fc80007f3e0ff */
[----:B------:R-:W5:Y:S01]  /*0680*/  LDG.E.U8 R18, desc[UR6][R18.64] ;  /* 0x0000000612127981 */ /* 0x000f62000c1e1100 */
[----:B------:R-:W-:Y:S01]  /*0690*/  IMAD.X R23, R6, 0x1, R19, P1 ;  /* 0x0000000106177824 */ /* 0x000fe200008e0613 */
[----:B0-----:R-:W-:-:S04]  /*06a0*/  IADD3 R20, P1, PT, R2, R22, RZ ;  /* 0x0000001602147210 */ /* 0x001fc80007f3e0ff */
[----:B------:R-:W5:Y:S01]  /*06b0*/  LDG.E.U8 R22, desc[UR6][R22.64] ;  /* 0x0000000616167981 */ /* 0x000f62000c1e1100 */
[----:B------:R-:W-:-:S05]  /*06c0*/  IMAD.X R21, R6, 0x1, R23, P1 ;  /* 0x0000000106157824 */ /* 0x000fca00008e0617 */
[----:B------:R-:W5:Y:S01]  /*06d0*/  LDG.E.U8 R20, desc[UR6][R20.64] ;  /* 0x0000000614147981 */ /* 0x000f62000c1e1100 */
[----:B------:R-:W-:Y:S01]  /*06e0*/  VIADD R3, R3, 0x10 ;  /* 0x0000001003037836 */ /* 0x000fe20000000000 */
[----:B------:R-:W-:Y:S02]  /*06f0*/  LEA R27, R2, R27, 0x2 ;  /* 0x0000001b021b7211 */ /* 0x000fe400078e10ff */
[----:B--2---:R-:W-:Y:S02]  /*0700*/  ISETP.NE.AND P1, PT, R24, 0xa, PT ;  /* 0x0000000a1800780c */ /* 0x004fe40003f25270 */
[----:B---3--:R-:W-:Y:S01]  /*0710*/  ISETP.NE.AND P2, PT, R7, 0xa, PT ;  /* 0x0000000a0700780c */ /* 0x008fe20003f45270 */
[----:B------:R-:W-:-:S10]  /*0720*/  VIADD R7, R5, 0x1 ;  /* 0x0000000105077836 */ /* 0x000fd40000000000 */
[----:B------:R-:W-:Y:S02]  /*0730*/  @P1 IADD3 R7, PT, PT, R5, RZ, RZ ;  /* 0x000000ff05071210 */ /* 0x000fe40007ffe0ff */
[----:B----4-:R-:W-:-:S03]  /*0740*/  ISETP.NE.AND P1, PT, R8, 0xa, PT ;  /* 0x0000000a0800780c */ /* 0x010fc60003f25270 */
[----:B------:R-:W-:Y:S02]  /*0750*/  VIADD R5, R7, 0x1 ;  /* 0x0000000107057836 */ /* 0x000fe40000000000 */
[----:B------:R-:W-:Y:S01]  /*0760*/  @P2 IMAD.MOV R5, RZ, RZ, R7 ;  /* 0x000000ffff052224 */ /* 0x000fe200078e0207 */
[----:B------:R-:W-:-:S03]  /*0770*/  ISETP.NE.AND P2, PT, R10, 0xa, PT ;  /* 0x0000000a0a00780c */ /* 0x000fc60003f45270 */
[----:B------:R-:W-:-:S04]  /*0780*/  VIADD R7, R5, 0x1 ;  /* 0x0000000105077836 */ /* 0x000fc80000000000 */
[----:B------:R-:W-:Y:S01]  /*0790*/  @P1 IMAD.MOV R7, RZ, RZ, R5 ;  /* 0x000000ffff071224 */ /* 0x000fe200078e0205 */
[----:B------:R-:W-:-:S03]  /*07a0*/  ISETP.NE.AND P1, PT, R9, 0xa, PT ;  /* 0x0000000a0900780c */ /* 0x000fc60003f25270 */
[----:B------:R-:W-:Y:S02]  /*07b0*/  VIADD R5, R7, 0x1 ;  /* 0x0000000107057836 */ /* 0x000fe40000000000 */
[----:B------:R-:W-:Y:S01]  /*07c0*/  @P2 IMAD.MOV R5, RZ, RZ, R7 ;  /* 0x000000ffff052224 */ /* 0x000fe200078e0207 */
[----:B------:R-:W-:-:S03]  /*07d0*/  ISETP.NE.AND P2, PT, R0, 0xa, PT ;  /* 0x0000000a0000780c */ /* 0x000fc60003f45270 */
[----:B------:R-:W-:-:S04]  /*07e0*/  VIADD R0, R5, 0x1 ;  /* 0x0000000105007836 */ /* 0x000fc80000000000 */
[----:B------:R-:W-:Y:S02]  /*07f0*/  @P1 IADD3 R0, PT, PT, R5, RZ, RZ ;  /* 0x000000ff05001210 */ /* 0x000fe40007ffe0ff */
[----:B------:R-:W-:-:S03]  /*0800*/  ISETP.NE.AND P1, PT, R11, 0xa, PT ;  /* 0x0000000a0b00780c */ /* 0x000fc60003f25270 */
        /* <DEDUP_REMOVED lines=17> */
[----:B-----5:R-:W-:-:S03]  /*0920*/  ISETP.NE.AND P1, PT, R14, 0xa, PT ;  /* 0x0000000a0e00780c */ /* 0x020fc60003f25270 */
        /* <DEDUP_REMOVED lines=11> */
[----:B------:R-:W-:-:S03]  /*09e0*/  ISETP.GE.AND P1, PT, R3, -0xc, PT ;  /* 0xfffffff40300780c */ /* 0x000fc60003f26270 */
[----:B------:R-:W-:Y:S02]  /*09f0*/  VIADD R5, R0, 0x1 ;  /* 0x0000000100057836 */ /* 0x000fe40000000000 */
[----:B------:R-:W-:-:S08]  /*0a00*/  @P2 IMAD.MOV R5, RZ, RZ, R0 ;  /* 0x000000ffff052224 */ /* 0x000fd000078e0200 */
[----:B------:R-:W-:Y:S05]  /*0a10*/  @!P1 BRA `(.L_x_36) ;  /* 0xfffffff800649947 */ /* 0x000fea000383ffff */
.L_x_35:
[----:B------:R-:W-:Y:S05]  /*0a20*/  BSYNC.RECONVERGENT B3 ;  /* 0x0000000000037941 */ /* 0x000fea0003800200 */
.L_x_34:
[----:B------:R-:W-:Y:S01]  /*0a30*/  IMAD.MOV R0, RZ, RZ, -R3 ;  /* 0x000000ffff007224 */ /* 0x000fe200078e0a03 */
[----:B------:R-:W-:Y:S04]  /*0a40*/  BSSY.RECONVERGENT B3, `(.L_x_37) ;  /* 0x0000038000037945 */ /* 0x000fe80003800200 */
[----:B------:R-:W-:-:S13]  /*0a50*/  ISETP.GT.AND P1, PT, R0, 0x4, PT ;  /* 0x000000040000780c */ /* 0x000fda0003f24270 */
[----:B------:R-:W-:Y:S05]  /*0a60*/  @!P1 BRA `(.L_x_38) ;  /* 0x0000000000d49947 */ /* 0x000fea0003800000 */
[----:B------:R-:W0:Y:S02]  /*0a70*/  LDCU.64 UR4, c[0x0][0x380] ;  /* 0x00007000ff0477ac */ /* 0x000e240008000a00 */
[----:B0-----:R-:W-:-:S04]  /*0a80*/  IADD3 R8, P0, PT, R27, UR4, RZ ;  /* 0x000000041b087c10 */ /* 0x001fc8000ff1e0ff */
[----:B------:R-:W-:Y:S02]  /*0a90*/  LEA.HI.X.SX32 R9, R27, UR5, 0x1, P0 ;  /* 0x000000051b097c11 */ /* 0x000fe400080f0eff */
[----:B------:R-:W-:-:S03]  /*0aa0*/  IADD3 R10, P0, PT, R2, R8, RZ ;  /* 0x00000008020a7210 */ /* 0x000fc60007f1e0ff */
[----:B------:R0:W2:Y:S02]  /*0ab0*/  LDG.E.U8 R18, desc[UR6][R8.64] ;  /* 0x0000000608127981 */ /* 0x0000a4000c1e1100 */
[----:B------:R-:W-:Y:S01]  /*0ac0*/  IMAD.X R11, R6, 0x1, R9, P0 ;  /* 0x00000001060b7824 */ /* 0x000fe200000e0609 */
[----:B------:R-:W-:-:S04]  /*0ad0*/  IADD3 R12, P0, PT, R2, R10, RZ ;  /* 0x0000000a020c7210 */ /* 0x000fc80007f1e0ff */
[----:B------:R1:W3:Y:S01]  /*0ae0*/  LDG.E.U8 R0, desc[UR6][R10.64] ;  /* 0x000000060a007981 */ /* 0x0002e2000c1e1100 */
[----:B------:R-:W-:Y:S01]  /*0af0*/  IMAD.X R13, R6, 0x1, R11, P0 ;  /* 0x00000001060d7824 */ /* 0x000fe200000e060b */
[C---:B------:R-:W-:Y:S01]  /*0b00*/  IADD3 R14, P0, PT, R2.reuse, R12, RZ ;  /* 0x0000000c020e7210 */ /* 0x040fe20007f1e0ff */
[----:B------:R-:W-:-:S03]  /*0b10*/  IMAD R27, R2, 0x4, R27 ;  /* 0x00000004021b7824 */ /* 0x000fc600078e021b */
[----:B------:R4:W5:Y:S01]  /*0b20*/  LDG.E.U8 R7, desc[UR6][R12.64] ;  /* 0x000000060c077981 */ /* 0x000962000c1e1100 */
[----:B------:R-:W-:Y:S01]  /*0b30*/  IMAD.X R15, R6, 0x1, R13, P0 ;  /* 0x00000001060f7824 */ /* 0x000fe200000e060d */
[----:B------:R-:W-:-:S04]  /*0b40*/  IADD3 R16, P0, PT, R27, UR4, RZ ;  /* 0x000000041b107c10 */ /* 0x000fc8000ff1e0ff */
[----:B------:R-:W5:Y:S01]  /*0b50*/  LDG.E.U8 R14, desc[UR6][R14.64] ;  /* 0x000000060e0e7981 */ /* 0x000f62000c1e1100 */
[----:B------:R-:W-:Y:S02]  /*0b60*/  LEA.HI.X.SX32 R17, R27, UR5, 0x1, P0 ;  /* 0x000000051b117c11 */ /* 0x000fe400080f0eff */
[----:B0-----:R-:W-:-:S03]  /*0b70*/  IADD3 R8, P0, PT, R2, R16, RZ ;  /* 0x0000001002087210 */ /* 0x001fc60007f1e0ff */
[----:B------:R-:W5:Y:S01]  /*0b80*/  LDG.E.U8 R16, desc[UR6][R16.64] ;  /* 0x0000000610107981 */ /* 0x000f62000c1e1100 */
[----:B------:R-:W-:Y:S02]  /*0b90*/  IADD3.X R9, PT, PT, R6, R17, RZ, P0, !PT ;  /* 0x0000001106097210 */ /* 0x000fe400007fe4ff */
[----:B-1----:R-:W-:-:S03]  /*0ba0*/  IADD3 R10, P0, PT, R2, R8, RZ ;  /* 0x00000008020a7210 */ /* 0x002fc60007f1e0ff */
[----:B------:R-:W5:Y:S02]  /*0bb0*/  LDG.E.U8 R8, desc[UR6][R8.64] ;  /* 0x0000000608087981 */ /* 0x000f64000c1e1100 */
[----:B------:R-:W-:Y:S01]  /*0bc0*/  IMAD.X R11, R6, 0x1, R9, P0 ;  /* 0x00000001060b7824 */ /* 0x000fe200000e0609 */
[----:B----4-:R-:W-:-:S04]  /*0bd0*/  IADD3 R12, P0, PT, R2, R10, RZ ;  /* 0x0000000a020c7210 */ /* 0x010fc80007f1e0ff */
[----:B------:R-:W4:Y:S01]  /*0be0*/  LDG.E.U8 R10, desc[UR6][R10.64] ;  /* 0x000000060a0a7981 */ /* 0x000f22000c1e1100 */
[----:B------:R-:W-:-:S05]  /*0bf0*/  IMAD.X R13, R6, 0x1, R11, P0 ;  /* 0x00000001060d7824 */ /* 0x000fca00000e060b */
[----:B------:R-:W4:Y:S01]  /*0c00*/  LDG.E.U8 R12, desc[UR6][R12.64] ;  /* 0x000000060c0c7981 */ /* 0x000f22000c1e1100 */
[----:B------:R-:W-:Y:S02]  /*0c10*/  VIADD R3, R3, 0x8 ;  /* 0x0000000803037836 */ /* 0x000fe40000000000 */
[----:B------:R-:W-:Y:S01]  /*0c20*/  IMAD R27, R2, 0x4, R27 ;  /* 0x00000004021b7824 */ /* 0x000fe200078e021b */
[----:B--2---:R-:W-:Y:S02]  /*0c30*/  ISETP.NE.AND P0, PT, R18, 0xa, PT ;  /* 0x0000000a1200780c */ /* 0x004fe40003f05270 */
[----:B---3--:R-:W-:Y:S01]  /*0c40*/  ISETP.NE.AND P1, PT, R0, 0xa, PT ;  /* 0x0000000a0000780c */ /* 0x008fe20003f25270 */
[----:B------:R-:W-:-:S10]  /*0c50*/  VIADD R0, R5, 0x1 ;  /* 0x0000000105007836 */ /* 0x000fd40000000000 */
[----:B------:R-:W-:Y:S01]  /*0c60*/  @P0 IMAD.MOV R0, RZ, RZ, R5 ;  /* 0x000000ffff000224 */ /* 0x000fe200078e0205 */
[----:B-----5:R-:W-:-:S03]  /*0c70*/  ISETP.NE.AND P0, PT, R7, 0xa, PT ;  /* 0x0000000a0700780c */ /* 0x020fc60003f05270 */
[----:B------:R-:W-:Y:S02]  /*0c80*/  VIADD R5, R0, 0x1 ;  /* 0x0000000100057836 */ /* 0x000fe40000000000 */
[----:B------:R-:W-:Y:S01]  /*0c90*/  @P1 IMAD.MOV R5, RZ, RZ, R0 ;  /* 0x000000ffff051224 */ /* 0x000fe200078e0200 */
[----:B------:R-:W-:-:S04]  /*0ca0*/  ISETP.NE.AND P1, PT, R14, 0xa, PT ;  /* 0x0000000a0e00780c */ /* 0x000fc80003f25270 */
[----:B------:R-:W-:-:S03]  /*0cb0*/  IADD3 R0, PT, PT, R5, 0x1, RZ ;  /* 0x0000000105007810 */ /* 0x000fc60007ffe0ff */
[----:B------:R-:W-:Y:S01]  /*0cc0*/  @P0 IMAD.MOV R0, RZ, RZ, R5 ;  /* 0x000000ffff000224 */ /* 0x000fe200078e0205 */
[----:B------:R-:W-:-:S03]  /*0cd0*/  ISETP.NE.AND P0, PT, R16, 0xa, PT ;  /* 0x0000000a1000780c */ /* 0x000fc60003f05270 */
[----:B------:R-:W-:Y:S02]  /*0ce0*/  VIADD R5, R0, 0x1 ;  /* 0x0000000100057836 */ /* 0x000fe40000000000 */
[----:B------:R-:W-:Y:S01]  /*0cf0*/  @P1 IMAD.MOV R5, RZ, RZ, R0 ;  /* 0x000000ffff051224 */ /* 0x000fe200078e0200 */
[----:B------:R-:W-:-:S03]  /*0d00*/  ISETP.NE.AND P1, PT, R8, 0xa, PT ;  /* 0x0000000a0800780c */ /* 0x000fc60003f25270 */
[----:B------:R-:W-:-:S04]  /*0d10*/  VIADD R0, R5, 0x1 ;  /* 0x0000000105007836 */ /* 0x000fc80000000000 */
[----:B------:R-:W-:Y:S01]  /*0d20*/  @P0 IMAD.MOV R0, RZ, RZ, R5 ;  /* 0x000000ffff000224 */ /* 0x000fe200078e0205 */
[----:B----4-:R-:W-:-:S03]  /*0d30*/  ISETP.NE.AND P0, PT, R10, 0xa, PT ;  /* 0x0000000a0a00780c */ /* 0x010fc60003f05270 */
[C---:B------:R-:W-:Y:S02]  /*0d40*/  VIADD R5, R0.reuse, 0x1 ;  /* 0x0000000100057836 */ /* 0x040fe40000000000 */
[----:B------:R-:W-:Y:S02]  /*0d50*/  @P1 IADD3 R5, PT, PT, R0, RZ, RZ ;  /* 0x000000ff00051210 */ /* 0x000fe40007ffe0ff */
[----:B------:R-:W-:-:S03]  /*0d60*/  ISETP.NE.AND P1, PT, R12, 0xa, PT ;  /* 0x0000000a0c00780c */ /* 0x000fc60003f25270 */
[----:B------:R-:W-:-:S03]  /*0d70*/  VIADD R0, R5, 0x1 ;  /* 0x0000000105007836 */ /* 0x000fc60000000000 */
[----:B------:R-:W-:Y:S01]  /*0d80*/  @P0 IMAD.MOV R0, RZ, RZ, R5 ;  /* 0x000000ffff000224 */ /* 0x000fe200078e0205 */
[----:B------:R-:W-:-:S03]  /*0d90*/  PLOP3.LUT P0, PT, PT, PT, PT, 0x8, 0x80 ;  /* 0x000000000080781c */ /* 0x000fc60003f0e170 */
[----:B------:R-:W-:-:S03]  /*0da0*/  VIADD R5, R0, 0x1 ;  /* 0x0000000100057836 */ /* 0x000fc60000000000 */
[----:B------:R-:W-:-:S07]  /*0db0*/  @P1 IMAD.MOV R5, RZ, RZ, R0 ;  /* 0x000000ffff051224 */ /* 0x000fce00078e0200 */
.L_x_38:
[----:B------:R-:W-:Y:S05]  /*0dc0*/  BSYNC.RECONVERGENT B3 ;  /* 0x0000000000037941 */ /* 0x000fea0003800200 */
.L_x_37:
[----:B------:R-:W-:-:S13]  /*0dd0*/  ISETP.NE.OR P0, PT, R3, RZ, P0 ;  /* 0x000000ff0300720c */ /* 0x000fda0000705670 */
[----:B------:R-:W-:Y:S05]  /*0de0*/  @!P0 BREAK.RELIABLE B0 ;  /* 0x0000000000008942 */ /* 0x000fea0003800100 */
[----:B------:R-:W-:Y:S05]  /*0df0*/  @!P0 BRA `(.L_x_31) ;  /* 0x0000000000748947 */ /* 0x000fea0003800000 */
.L_x_33:
[----:B------:R-:W-:Y:S05]  /*0e00*/  BSYNC.RELIABLE B0 ;  /* 0x0000000000007941 */ /* 0x000fea0003800100 */
.L_x_32:
[----:B------:R-:W-:-:S04]  /*0e10*/  IADD3 R8, P0, PT, R27, UR12, RZ ;  /* 0x0000000c1b087c10 */ /* 0x000fc8000ff1e0ff */
[----:B------:R-:W-:Y:S02]  /*0e20*/  LEA.HI.X.SX32 R9, R27, UR13, 0x1, P0 ;  /* 0x0000000d1b097c11 */ /* 0x000fe400080f0eff */
[----:B------:R-:W-:-:S03]  /*0e30*/  IADD3 R10, P0, PT, R2, R8, RZ ;  /* 0x00000008020a7210 */ /* 0x000fc60007f1e0ff */
[----:B------:R-:W2:Y:S01]  /*0e40*/  LDG.E.U8 R8, desc[UR6][R8.64] ;  /* 0x0000000608087981 */ /* 0x000ea2000c1e1100 */
[----:B------:R-:W-:Y:S02]  /*0e50*/  IADD3.X R11, PT, PT, R6, R9, RZ, P0, !PT ;  /* 0x00000009060b7210 */ /* 0x000fe400007fe4ff */
[----:B------:R-:W-:-:S03]  /*0e60*/  IADD3 R12, P0, PT, R2, R10, RZ ;  /* 0x0000000a020c7210 */ /* 0x000fc60007f1e0ff */
[----:B------:R-:W3:Y:S02]  /*0e70*/  LDG.E.U8 R0, desc[UR6][R10.64] ;  /* 0x000000060a007981 */ /* 0x000ee4000c1e1100 */
[----:B------:R-:W-:Y:S01]  /*0e80*/  IMAD.X R13, R6, 0x1, R11, P0 ;  /* 0x00000001060d7824 */ /* 0x000fe200000e060b */
[----:B------:R-:W-:-:S04]  /*0e90*/  IADD3 R14, P0, PT, R2, R12, RZ ;  /* 0x0000000c020e7210 */ /* 0x000fc80007f1e0ff */
[----:B------:R-:W4:Y:S01]  /*0ea0*/  LDG.E.U8 R7, desc[UR6][R12.64] ;  /* 0x000000060c077981 */ /* 0x000f22000c1e1100 */
[----:B------:R-:W-:-:S05]  /*0eb0*/  IMAD.X R15, R6, 0x1, R13, P0 ;  /* 0x00000001060f7824 */ /* 0x000fca00000e060d */
[----:B------:R-:W5:Y:S01]  /*0ec0*/  LDG.E.U8 R14, desc[UR6][R14.64] ;  /* 0x000000060e0e7981 */ /* 0x000f62000c1e1100 */
[----:B------:R-:W-:Y:S02]  /*0ed0*/  VIADD R3, R3, 0x4 ;  /* 0x0000000403037836 */ /* 0x000fe40000000000 */
[----:B------:R-:W-:Y:S01]  /*0ee0*/  IMAD R27, R2, 0x4, R27 ;  /* 0x00000004021b7824 */ /* 0x000fe200078e021b */
[----:B--2---:R-:W-:Y:S02]  /*0ef0*/  ISETP.NE.AND P0, PT, R8, 0xa, PT ;  /* 0x0000000a0800780c */ /* 0x004fe40003f05270 */
[----:B---3--:R-:W-:Y:S01]  /*0f00*/  ISETP.NE.AND P1, PT, R0, 0xa, PT ;  /* 0x0000000a0000780c */ /* 0x008fe20003f25270 */
[----:B------:R-:W-:-:S10]  /*0f10*/  VIADD R0, R5, 0x1 ;  /* 0x0000000105007836 */ /* 0x000fd40000000000 */
[----:B------:R-:W-:Y:S01]  /*0f20*/  @P0 IMAD.MOV R0, RZ, RZ, R5 ;  /* 0x000000ffff000224 */ /* 0x000fe200078e0205 */
[----:B----4-:R-:W-:-:S03]  /*0f30*/  ISETP.NE.AND P0, PT, R7, 0xa, PT ;  /* 0x0000000a0700780c */ /* 0x010fc60003f05270 */
[----:B------:R-:W-:Y:S02]  /*0f40*/  VIADD R5, R0, 0x1 ;  /* 0x0000000100057836 */ /* 0x000fe40000000000 */
[----:B------:R-:W-:Y:S01]  /*0f50*/  @P1 IMAD.MOV R5, RZ, RZ, R0 ;  /* 0x000000ffff051224 */ /* 0x000fe200078e0200 */
[----:B-----5:R-:W-:-:S04]  /*0f60*/  ISETP.NE.AND P1, PT, R14, 0xa, PT ;  /* 0x0000000a0e00780c */ /* 0x020fc80003f25270 */
[----:B------:R-:W-:-:S03]  /*0f70*/  IADD3 R0, PT, PT, R5, 0x1, RZ ;  /* 0x0000000105007810 */ /* 0x000fc60007ffe0ff */
[----:B------:R-:W-:Y:S01]  /*0f80*/  @P0 IMAD.MOV R0, RZ, RZ, R5 ;  /* 0x000000ffff000224 */ /* 0x000fe200078e0205 */
[----:B------:R-:W-:-:S03]  /*0f90*/  ISETP.NE.AND P0, PT, R3, RZ, PT ;  /* 0x000000ff0300720c */ /* 0x000fc60003f05270 */
[----:B------:R-:W-:Y:S02]  /*0fa0*/  VIADD R5, R0, 0x1 ;  /* 0x0000000100057836 */ /* 0x000fe40000000000 */
[----:B------:R-:W-:-:S08]  /*0fb0*/  @P1 IMAD.MOV R5, RZ, RZ, R0 ;  /* 0x000000ffff051224 */ /* 0x000fd000078e0200 */
[----:B------:R-:W-:Y:S05]  /*0fc0*/  @P0 BRA `(.L_x_32) ;  /* 0xfffffffc00900947 */ /* 0x000fea000383ffff */
.L_x_31:
[----:B------:R-:W-:Y:S05]  /*0fd0*/  BSYNC.RECONVERGENT B1 ;  /* 0x0000000000017941 */ /* 0x000fea0003800200 */
.L_x_30:
[----:B------:R-:W-:-:S13]  /*0fe0*/  ISETP.NE.AND P0, PT, R4, RZ, PT ;  /* 0x000000ff0400720c */ /* 0x000fda0003f05270 */
[----:B------:R-:W-:Y:S05]  /*0ff0*/  @!P0 BRA `(.L_x_29) ;  /* 0x0000000000308947 */ /* 0x000fea0003800000 */
[----:B------:R-:W-:-:S07]  /*1000*/  IMAD.MOV R4, RZ, RZ, -R4 ;  /* 0x000000ffff047224 */ /* 0x000fce00078e0a04 */
.L_x_39:
[----:B------:R-:W-:-:S04]  /*1010*/  IADD3 R6, P0, PT, R27, UR14, RZ ;  /* 0x0000000e1b067c10 */ /* 0x000fc8000ff1e0ff */
[----:B------:R-:W-:-:S05]  /*1020*/  LEA.HI.X.SX32 R7, R27, UR15, 0x1, P0 ;  /* 0x0000000f1b077c11 */ /* 0x000fca00080f0eff */
[----:B------:R-:W2:Y:S01]  /*1030*/  LDG.E.U8 R6, desc[UR6][R6.64] ;  /* 0x0000000606067981 */ /* 0x000ea2000c1e1100 */
[----:B------:R-:W-:Y:S01]  /*1040*/  IADD3 R4, PT, PT, R4, 0x1, RZ ;  /* 0x0000000104047810 */ /* 0x000fe20007ffe0ff */
[----:B------:R-:W-:Y:S02]  /*1050*/  VIADD R0, R5, 0x1 ;  /* 0x0000000105007836 */ /* 0x000fe40000000000 */
[----:B------:R-:W-:Y:S01]  /*1060*/  IMAD.IADD R27, R2, 0x1, R27 ;  /* 0x00000001021b7824 */ /* 0x000fe200078e021b */
[----:B------:R-:W-:Y:S02]  /*1070*/  ISETP.NE.AND P1, PT, R4, RZ, PT ;  /* 0x000000ff0400720c */ /* 0x000fe40003f25270 */
[----:B--2---:R-:W-:-:S13]  /*1080*/  ISETP.NE.AND P0, PT, R6, 0xa, PT ;  /* 0x0000000a0600780c */ /* 0x004fda0003f05270 */
[----:B------:R-:W-:-:S04]  /*1090*/  @P0 IMAD.MOV R0, RZ, RZ, R5 ;  /* 0x000000ffff000224 */ /* 0x000fc800078e0205 */
[----:B------:R-:W-:Y:S01]  /*10a0*/  IMAD.MOV.U32 R5, RZ, RZ, R0 ;  /* 0x000000ffff057224 */ /* 0x000fe200078e0000 */
[----:B------:R-:W-:Y:S06]  /*10b0*/  @P1 BRA `(.L_x_39) ;  /* 0xfffffffc00d41947 */ /* 0x000fec000383ffff */
.L_x_29:
[----:B------:R-:W-:Y:S05]  /*10c0*/  BSYNC.RECONVERGENT B2 ;  /* 0x0000000000027941 */ /* 0x000fea0003800200 */
.L_x_28:
[----:B------:R-:W-:Y:S05]  /*10d0*/  WARPSYNC.ALL ;  /* 0x0000000000007948 */ /* 0x000fea0003800000 */
[----:B------:R-:W0:Y:S01]  /*10e0*/  S2R R0, SR_LANEID ;  /* 0x0000000000007919 */ /* 0x000e220000000000 */
[----:B------:R-:W1:Y:S08]  /*10f0*/  REDUX.SUM UR5, R5 ;  /* 0x00000000050573c4 */ /* 0x000e70000000c000 */
[----:B------:R-:W2:Y:S01]  /*1100*/  LDC.64 R2, c[0x0][0x390] ;  /* 0x0000e400ff027b82 */ /* 0x000ea20000000a00 */
[----:B------:R-:W-:-:S02]  /*1110*/  VOTEU.ANY UR4, UPT, PT ;  /* 0x0000000000047886 */ /* 0x000fc400038e0100 */
[----:B------:R-:W-:Y:S01]  /*1120*/  UFLO.U32 UR4, UR4 ;  /* 0x00000004000472bd */ /* 0x000fe200080e0000 */
[----:B-1----:R-:W-:-:S05]  /*1130*/  IMAD.U32 R7, RZ, RZ, UR5 ;  /* 0x00000005ff077e24 */ /* 0x002fca000f8e00ff */
[----:B0-----:R-:W-:-:S13]  /*1140*/  ISETP.EQ.U32.AND P0, PT, R0, UR4, PT ;  /* 0x0000000400007c0c */ /* 0x001fda000bf02070 */
[----:B--2---:R-:W-:Y:S01]  /*1150*/  @P0 REDG.E.ADD.STRONG.GPU desc[UR6][R2.64], R7 ;  /* 0x000000070200098e */ /* 0x004fe2000c12e106 */
[----:B------:R-:W-:Y:S05]  /*1160*/  EXIT ;  /* 0x000000000000794d */ /* 0x000fea0003800000 */
.L_x_40:
        /* <DEDUP_REMOVED lines=9> */
.L_x_47:


//--------------------- .text._Z19filter_quality_cudaPcPiii --------------------------
	.section	.text._Z19filter_quality_cudaPcPiii,"ax",@progbits
	.align	128
        .global         _Z19filter_quality_cudaPcPiii
        .type           _Z19filter_quality_cudaPcPiii,@function
        .size           _Z19filter_quality_cudaPcPiii,(.L_x_48 - _Z19filter_quality_cudaPcPiii)
        .other          _Z19filter_quality_cudaPcPiii,@"STO_CUDA_ENTRY STV_DEFAULT"
_Z19filter_quality_cudaPcPiii:
.text._Z19filter_quality_cudaPcPiii:
        /* <DEDUP_REMOVED lines=10> */
[----:B------:R-:W2:Y:S01]  /*00a0*/  LDCU UR6, c[0x0][0x394] ;  /* 0x00007280ff0677ac */ /* 0x000ea20008000800 */
[----:B0-----:R-:W-:-:S06]  /*00b0*/  IMAD.WIDE R2, R5, 0x4, R2 ;  /* 0x0000000405027825 */ /* 0x001fcc00078e0202 */
[----:B-1----:R-:W2:Y:S02]  /*00c0*/  LDG.E R2, desc[UR4][R2.64] ;  /* 0x0000000402027981 */ /* 0x002ea4000c1e1900 */
[----:B--2---:R-:W-:-:S13]  /*00d0*/  ISETP.GE.AND P0, PT, R2, UR6, PT ;  /* 0x0000000602007c0c */ /* 0x004fda000bf06270 */
[----:B------:R-:W-:Y:S05]  /*00e0*/  @P0 EXIT ;  /* 0x000000000000094d */ /* 0x000fea0003800000 */
[----:B------:R-:W0:Y:S01]  /*00f0*/  LDCU.64 UR6, c[0x0][0x380] ;  /* 0x00007000ff0677ac */ /* 0x000e220008000a00 */
[----:B------:R-:W-:Y:S01]  /*0100*/  IMAD.MOV.U32 R0, RZ, RZ, 0x4e ;  /* 0x0000004eff007424 */ /* 0x000fe200078e00ff */
[----:B0-----:R-:W-:-:S04]  /*0110*/  IADD3 R2, P0, PT, R5, UR6, RZ ;  /* 0x0000000605027c10 */ /* 0x001fc8000ff1e0ff */
[----:B------:R-:W-:-:S05]  /*0120*/  LEA.HI.X.SX32 R3, R5, UR7, 0x1, P0 ;  /* 0x0000000705037c11 */ /* 0x000fca00080f0eff */
[----:B------:R-:W-:Y:S01]  /*0130*/  STG.E.U8 desc[UR4][R2.64], R0 ;  /* 0x0000000002007986 */ /* 0x000fe2000c101104 */
[----:B------:R-:W-:Y:S05]  /*0140*/  EXIT ;  /* 0x000000000000794d */ /* 0x000fea0003800000 */
.L_x_41:
        /* <DEDUP_REMOVED lines=11> */
.L_x_48:


//--------------------- .nv.shared.reserved.0     --------------------------
	.section	.nv.shared.reserved.0,"aw",@nobits
	.weak		__nv_reservedSMEM_offset_0_alias
	.size		__nv_reservedSMEM_offset_0_alias, 0, 64
	.other		__nv_reservedSMEM_offset_0_alias,@"STO_CUDA_RESERVED_SHARED STV_DEFAULT"
__nv_reservedSMEM_offset_0_alias:
	.zero		0
	.zero		64


//--------------------- .nv.constant0._Z21filter_by_length_cudaPiS_iii --------------------------
	.section	.nv.constant0._Z21filter_by_length_cudaPiS_iii,"a",@progbits
	.sectionflags	@""
	.align	4
.nv.constant0._Z21filter_by_length_cudaPiS_iii:
	.zero		924


//--------------------- .nv.constant0._Z14normalize_cudaPfi --------------------------
	.section	.nv.constant0._Z14normalize_cudaPfi,"a",@progbits
	.sectionflags	@""
	.align	4
.nv.constant0._Z14normalize_cudaPfi:
	.zero		908


//--------------------- .nv.constant0._Z18trim_adapters_cudaPcPiS0_PKci --------------------------
	.section	.nv.constant0._Z18trim_adapters_cudaPcPiS0_PKci,"a",@progbits
	.sectionflags	@""
	.align	4
.nv.constant0._Z18trim_adapters_cudaPcPiS0_PKci:
	.zero		932


//--------------------- .nv.constant0._Z17trim_primers_cudaPcPiS0_PKci --------------------------
	.section	.nv.constant0._Z17trim_primers_cudaPcPiS0_PKci,"a",@progbits
	.sectionflags	@""
	.align	4
.nv.constant0._Z17trim_primers_cudaPcPiS0_PKci:
	.zero		932


//--------------------- .nv.constant0._Z16count_lines_cudaPKciPi --------------------------
	.section	.nv.constant0._Z16count_lines_cudaPKciPi,"a",@progbits
	.sectionflags	@""
	.align	4
.nv.constant0._Z16count_lines_cudaPKciPi:
	.zero		920


//--------------------- .nv.constant0._Z19filter_quality_cudaPcPiii --------------------------
	.section	.nv.constant0._Z19filter_quality_cudaPcPiii,"a",@progbits
	.sectionflags	@""
	.align	4
.nv.constant0._Z19filter_quality_cudaPcPiii:
	.zero		920


//--------------------- SYMBOLS --------------------------

	.type		.nv.reservedSmem.offset0,@object
	.size		.nv.reservedSmem.offset0,0x4
